	.target	sm_100a

	.elftype	@"ET_EXEC"


//--------------------- .note.nv.tkinfo           --------------------------
	.section	.note.nv.tkinfo,"",@"SHT_NOTE"
	.sectionflags	@"SHF_NOTE_NV_TKINFO"
	.tkinfo
        /*0018*/ 	.word	0x00000002
        /*0030*/ 	.string	""
        /*0030*/ 	.string	"ptxas"
        /*0030*/ 	.string	"Cuda compilation tools, release 13.0, V13.0.88"
        /*0030*/ 	.string	"Build cuda_13.0.r13.0/compiler.36424714_0"
        /*0030*/ 	.string	"-arch sm_100a -m 64 "



//--------------------- .note.nv.cuinfo           --------------------------
	.section	.note.nv.cuinfo,"",@"SHT_NOTE"
	.sectionflags	@"SHF_NOTE_NV_CUINFO"
        /*0018*/ 	.short	0x0002
        /*001a*/ 	.short	0x0064
        /*001c*/ 	.short	0x0082
	.zero		2


//--------------------- .nv.info                  --------------------------
	.section	.nv.info,"",@"SHT_CUDA_INFO"
	.align	4


	//----- nvinfo : EIATTR_REGCOUNT
	.align		4
        /*0000*/ 	.byte	0x04, 0x2f
        /*0002*/ 	.short	(.L_19 - .L_18)
	.align		4
.L_18:
        /*0004*/ 	.word	index@(_ZN7cutlass13device_kernelINS_4gemm6kernel13GemmUniversalIN4cute5tupleIJiiiiEEENS1_10collective13CollectiveMmaINS1_35MainloopSm100TmaUmmaWarpSpecializedILi6ELi2ELi4ENS5_IJNS4_1CILi1EEESB_SB_EEEEENS5_IJNSA_ILi128EEENSA_ILi64EEENSA_ILi32EEEEEENS_10tfloat32_tENS5_IJlSB_lEEESI_SJ_NS4_8TiledMMAINS4_8MMA_AtomIJNS4_17SM100_MMA_TF32_SSISI_SI_fLi128ELi64ELNS4_4UMMA5MajorE0ELSO_0ELNSN_7ScaleInE0ELSP_0EEEEEENS4_6LayoutISC_NS5_IJNSA_ILi0EEEST_ST_EEEEENS5_IJNS4_10UnderscoreESW_SW_EEEEENS4_13SM90_TMA_LOADENS4_14ComposedLayoutINS4_7SwizzleILi3ELi4ELi3EEENS4_18smem_ptr_flag_bitsILi32EEENSS_INS5_IJNSA_ILi8EEESG_EEENS5_IJSG_SB_EEEEEEEvNS4_8identityESZ_S19_vS1A_EENS_8epilogue10collective18CollectiveEpilogueINS1C_23Sm100TmaWarpSpecializedILi4ELi2ELi16ELb1ELb0EEEJSH_NS5_IJNSS_ISE_SB_EENSS_INSA_ILi16EEESB_EEEEESI_SJ_SI_SJ_NS1C_6fusion15FusionCallbacksIS1G_NS1L_17LinearCombinationISI_fSI_fLNS_15FloatRoundStyleE2EEESH_S1K_JEEENS4_5SM1004TMEM4LOAD26SM100_TMEM_LOAD_32dp32b16xESZ_NS10_INS11_ILi2ELi4ELi3EEES14_NSS_INS5_IJS15_S1I_EEENS5_IJS1I_SB_EEEEEEENS4_39AutoVectorizingCopyWithAssumedAlignmentILi128EEENS4_14SM90_TMA_STOREES1Z_S21_S21_EEEvvEEEEvNT_6ParamsE)
        /*0008*/ 	.word	0x00000060


	//----- nvinfo : EIATTR_FRAME_SIZE
	.align		4
.L_19:
        /*000c*/ 	.byte	0x04, 0x11
        /*000e*/ 	.short	(.L_21 - .L_20)
	.align		4
.L_20:
        /*0010*/ 	.word	index@($__internal_2_$__cuda_sm10x_tcgen05_guardrail_trap_unallocated_columns_being_dealloced)
        /*0014*/ 	.word	0x00000000


	//----- nvinfo : EIATTR_FRAME_SIZE
	.align		4
.L_21:
        /*0018*/ 	.byte	0x04, 0x11
        /*001a*/ 	.short	(.L_23 - .L_22)
	.align		4
.L_22:
        /*001c*/ 	.word	index@($__internal_1_$__cuda_sm10x_tcgen05_guardrail_trap_phase_invalid_during_alloc)
        /*0020*/ 	.word	0x00000000


	//----- nvinfo : EIATTR_FRAME_SIZE
	.align		4
.L_23:
        /*0024*/ 	.byte	0x04, 0x11
        /*0026*/ 	.short	(.L_25 - .L_24)
	.align		4
.L_24:
        /*0028*/ 	.word	index@($__internal_0_$__cuda_sm10x_tcgen05_guardrail_trap_col_being_dealloced_not_returned_by_alloc)
        /*002c*/ 	.word	0x00000000


	//----- nvinfo : EIATTR_FRAME_SIZE
	.align		4
.L_25:
        /*0030*/ 	.byte	0x04, 0x11
        /*0032*/ 	.short	(.L_27 - .L_26)
	.align		4
.L_26:
        /*0034*/ 	.word	index@(_ZN7cutlass13device_kernelINS_4gemm6kernel13GemmUniversalIN4cute5tupleIJiiiiEEENS1_10collective13CollectiveMmaINS1_35MainloopSm100TmaUmmaWarpSpecializedILi6ELi2ELi4ENS5_IJNS4_1CILi1EEESB_SB_EEEEENS5_IJNSA_ILi128EEENSA_ILi64EEENSA_ILi32EEEEEENS_10tfloat32_tENS5_IJlSB_lEEESI_SJ_NS4_8TiledMMAINS4_8MMA_AtomIJNS4_17SM100_MMA_TF32_SSISI_SI_fLi128ELi64ELNS4_4UMMA5MajorE0ELSO_0ELNSN_7ScaleInE0ELSP_0EEEEEENS4_6LayoutISC_NS5_IJNSA_ILi0EEEST_ST_EEEEENS5_IJNS4_10UnderscoreESW_SW_EEEEENS4_13SM90_TMA_LOADENS4_14ComposedLayoutINS4_7SwizzleILi3ELi4ELi3EEENS4_18smem_ptr_flag_bitsILi32EEENSS_INS5_IJNSA_ILi8EEESG_EEENS5_IJSG_SB_EEEEEEEvNS4_8identityESZ_S19_vS1A_EENS_8epilogue10collective18CollectiveEpilogueINS1C_23Sm100TmaWarpSpecializedILi4ELi2ELi16ELb1ELb0EEEJSH_NS5_IJNSS_ISE_SB_EENSS_INSA_ILi16EEESB_EEEEESI_SJ_SI_SJ_NS1C_6fusion15FusionCallbacksIS1G_NS1L_17LinearCombinationISI_fSI_fLNS_15FloatRoundStyleE2EEESH_S1K_JEEENS4_5SM1004TMEM4LOAD26SM100_TMEM_LOAD_32dp32b16xESZ_NS10_INS11_ILi2ELi4ELi3EEES14_NSS_INS5_IJS15_S1I_EEENS5_IJS1I_SB_EEEEEEENS4_39AutoVectorizingCopyWithAssumedAlignmentILi128EEENS4_14SM90_TMA_STOREES1Z_S21_S21_EEEvvEEEEvNT_6ParamsE)
        /*0038*/ 	.word	0x00000000


	//----- nvinfo : EIATTR_MIN_STACK_SIZE
	.align		4
.L_27:
        /*003c*/ 	.byte	0x04, 0x12
        /*003e*/ 	.short	(.L_29 - .L_28)
	.align		4
.L_28:
        /*0040*/ 	.word	index@(_ZN7cutlass13device_kernelINS_4gemm6kernel13GemmUniversalIN4cute5tupleIJiiiiEEENS1_10collective13CollectiveMmaINS1_35MainloopSm100TmaUmmaWarpSpecializedILi6ELi2ELi4ENS5_IJNS4_1CILi1EEESB_SB_EEEEENS5_IJNSA_ILi128EEENSA_ILi64EEENSA_ILi32EEEEEENS_10tfloat32_tENS5_IJlSB_lEEESI_SJ_NS4_8TiledMMAINS4_8MMA_AtomIJNS4_17SM100_MMA_TF32_SSISI_SI_fLi128ELi64ELNS4_4UMMA5MajorE0ELSO_0ELNSN_7ScaleInE0ELSP_0EEEEEENS4_6LayoutISC_NS5_IJNSA_ILi0EEEST_ST_EEEEENS5_IJNS4_10UnderscoreESW_SW_EEEEENS4_13SM90_TMA_LOADENS4_14ComposedLayoutINS4_7SwizzleILi3ELi4ELi3EEENS4_18smem_ptr_flag_bitsILi32EEENSS_INS5_IJNSA_ILi8EEESG_EEENS5_IJSG_SB_EEEEEEEvNS4_8identityESZ_S19_vS1A_EENS_8epilogue10collective18CollectiveEpilogueINS1C_23Sm100TmaWarpSpecializedILi4ELi2ELi16ELb1ELb0EEEJSH_NS5_IJNSS_ISE_SB_EENSS_INSA_ILi16EEESB_EEEEESI_SJ_SI_SJ_NS1C_6fusion15FusionCallbacksIS1G_NS1L_17LinearCombinationISI_fSI_fLNS_15FloatRoundStyleE2EEESH_S1K_JEEENS4_5SM1004TMEM4LOAD26SM100_TMEM_LOAD_32dp32b16xESZ_NS10_INS11_ILi2ELi4ELi3EEES14_NSS_INS5_IJS15_S1I_EEENS5_IJS1I_SB_EEEEEEENS4_39AutoVectorizingCopyWithAssumedAlignmentILi128EEENS4_14SM90_TMA_STOREES1Z_S21_S21_EEEvvEEEEvNT_6ParamsE)
        /*0044*/ 	.word	0x00000000
.L_29:


//--------------------- .nv.compat                --------------------------
	.section	.nv.compat,"",@"SHT_CUDA_COMPAT_INFO"
	.align	4
        /*0000*/ 	.byte	0x02, 0x09, 0x01, 0x00, 0x02, 0x02, 0x02, 0x00, 0x02, 0x05, 0x05, 0x00, 0x03, 0x07, 0x01, 0x01
        /*0010*/ 	.byte	0x02, 0x03, 0x01, 0x00, 0x02, 0x06, 0x01, 0x00, 0x04, 0x0b, 0x08, 0x00, 0x09, 0x00, 0x00, 0x00
        /*0020*/ 	.byte	0x00, 0x00, 0x00, 0x00


//--------------------- .nv.info._ZN7cutlass13device_kernelINS_4gemm6kernel13GemmUniversalIN4cute5tupleIJiiiiEEENS1_10collective13CollectiveMmaINS1_35MainloopSm100TmaUmmaWarpSpecializedILi6ELi2ELi4ENS5_IJNS4_1CILi1EEESB_SB_EEEEENS5_IJNSA_ILi128EEENSA_ILi64EEENSA_ILi32EEEEEENS_10tfloat32_tENS5_IJlSB_lEEESI_SJ_NS4_8TiledMMAINS4_8MMA_AtomIJNS4_17SM100_MMA_TF32_SSISI_SI_fLi128ELi64ELNS4_4UMMA5MajorE0ELSO_0ELNSN_7ScaleInE0ELSP_0EEEEEENS4_6LayoutISC_NS5_IJNSA_ILi0EEEST_ST_EEEEENS5_IJNS4_10UnderscoreESW_SW_EEEEENS4_13SM90_TMA_LOADENS4_14ComposedLayoutINS4_7SwizzleILi3ELi4ELi3EEENS4_18smem_ptr_flag_bitsILi32EEENSS_INS5_IJNSA_ILi8EEESG_EEENS5_IJSG_SB_EEEEEEEvNS4_8identityESZ_S19_vS1A_EENS_8epilogue10collective18CollectiveEpilogueINS1C_23Sm100TmaWarpSpecializedILi4ELi2ELi16ELb1ELb0EEEJSH_NS5_IJNSS_ISE_SB_EENSS_INSA_ILi16EEESB_EEEEESI_SJ_SI_SJ_NS1C_6fusion15FusionCallbacksIS1G_NS1L_17LinearCombinationISI_fSI_fLNS_15FloatRoundStyleE2EEESH_S1K_JEEENS4_5SM1004TMEM4LOAD26SM100_TMEM_LOAD_32dp32b16xESZ_NS10_INS11_ILi2ELi4ELi3EEES14_NSS_INS5_IJS15_S1I_EEENS5_IJS1I_SB_EEEEEEENS4_39AutoVectorizingCopyWithAssumedAlignmentILi128EEENS4_14SM90_TMA_STOREES1Z_S21_S21_EEEvvEEEEvNT_6ParamsE --------------------------
	.section	.nv.info._ZN7cutlass13device_kernelINS_4gemm6kernel13GemmUniversalIN4cute5tupleIJiiiiEEENS1_10collective13CollectiveMmaINS1_35MainloopSm100TmaUmmaWarpSpecializedILi6ELi2ELi4ENS5_IJNS4_1CILi1EEESB_SB_EEEEENS5_IJNSA_ILi128EEENSA_ILi64EEENSA_ILi32EEEEEENS_10tfloat32_tENS5_IJlSB_lEEESI_SJ_NS4_8TiledMMAINS4_8MMA_AtomIJNS4_17SM100_MMA_TF32_SSISI_SI_fLi128ELi64ELNS4_4UMMA5MajorE0ELSO_0ELNSN_7ScaleInE0ELSP_0EEEEEENS4_6LayoutISC_NS5_IJNSA_ILi0EEEST_ST_EEEEENS5_IJNS4_10UnderscoreESW_SW_EEEEENS4_13SM90_TMA_LOADENS4_14ComposedLayoutINS4_7SwizzleILi3ELi4ELi3EEENS4_18smem_ptr_flag_bitsILi32EEENSS_INS5_IJNSA_ILi8EEESG_EEENS5_IJSG_SB_EEEEEEEvNS4_8identityESZ_S19_vS1A_EENS_8epilogue10collective18CollectiveEpilogueINS1C_23Sm100TmaWarpSpecializedILi4ELi2ELi16ELb1ELb0EEEJSH_NS5_IJNSS_ISE_SB_EENSS_INSA_ILi16EEESB_EEEEESI_SJ_SI_SJ_NS1C_6fusion15FusionCallbacksIS1G_NS1L_17LinearCombinationISI_fSI_fLNS_15FloatRoundStyleE2EEESH_S1K_JEEENS4_5SM1004TMEM4LOAD26SM100_TMEM_LOAD_32dp32b16xESZ_NS10_INS11_ILi2ELi4ELi3EEES14_NSS_INS5_IJS15_S1I_EEENS5_IJS1I_SB_EEEEEEENS4_39AutoVectorizingCopyWithAssumedAlignmentILi128EEENS4_14SM90_TMA_STOREES1Z_S21_S21_EEEvvEEEEvNT_6ParamsE,"",@"SHT_CUDA_INFO"
	.sectionflags	@""
	.align	4


	//----- nvinfo : EIATTR_CUDA_API_VERSION
	.align		4
        /*0000*/ 	.byte	0x04, 0x37
        /*0002*/ 	.short	(.L_31 - .L_30)
.L_30:
        /*0004*/ 	.word	0x00000082


	//----- nvinfo : EIATTR_KPARAM_INFO
	.align		4
.L_31:
        /*0008*/ 	.byte	0x04, 0x17
        /*000a*/ 	.short	(.L_33 - .L_32)
.L_32:
        /*000c*/ 	.word	0x00000000
        /*0010*/ 	.short	0x0000
        /*0012*/ 	.short	0x0000
        /*0014*/ 	.byte	0x00, 0xf0, 0x01, 0x20


	//----- nvinfo : EIATTR_AT_ENTRY_FRAGMENTS
	.align		4
.L_33:
        /*0018*/ 	.byte	0x04, 0x4f
        /*001a*/ 	.short	(.L_35 - .L_34)


	//   ....[0]....
.L_34:
        /*001c*/ 	.word	0x00000006


	//----- nvinfo : EIATTR_RESERVED_SMEM_USED
	.align		4
.L_35:
        /*0020*/ 	.byte	0x01, 0x41
	.zero		2


	//----- nvinfo : EIATTR_SPARSE_MMA_MASK
	.align		4
        /*0024*/ 	.byte	0x03, 0x50
        /*0026*/ 	.short	0x0000


	//----- nvinfo : EIATTR_TCGEN05_1CTA_USED
	.align		4
        /*0028*/ 	.byte	0x01, 0x51
	.zero		2


	//----- nvinfo : EIATTR_MAXREG_COUNT
	.align		4
        /*002c*/ 	.byte	0x03, 0x1b
        /*002e*/ 	.short	0x00ff


	//----- nvinfo : EIATTR_NUM_BARRIERS
	.align		4
        /*0030*/ 	.byte	0x02, 0x4c
        /*0032*/ 	.byte	0x07
	.zero		1


	//----- nvinfo : EIATTR_EXTERNS
	.align		4
        /*0034*/ 	.byte	0x04, 0x0f
        /*0036*/ 	.short	(.L_37 - .L_36)


	//   ....[0]....
	.align		4
.L_36:
        /*0038*/ 	.word	index@(__assertfail)


	//----- nvinfo : EIATTR_MERCURY_ISA_VERSION
	.align		4
.L_37:
        /*003c*/ 	.byte	0x03, 0x5f
        /*003e*/ 	.short	0x0101


	//----- nvinfo : EIATTR_INT_WARP_WIDE_INSTR_OFFSETS
	.align		4
        /*0040*/ 	.byte	0x04, 0x31
        /*0042*/ 	.short	(.L_39 - .L_38)


	//   ....[0]....
.L_38:
        /*0044*/ 	.word	0x00001e30


	//   ....[1]....
        /*0048*/ 	.word	0x000039a0


	//   ....[2]....
        /*004c*/ 	.word	0x000039c0


	//   ....[3]....
        /*0050*/ 	.word	0x000039f0


	//   ....[4]....
        /*0054*/ 	.word	0x00004330


	//   ....[5]....
        /*0058*/ 	.word	0x000043a0


	//   ....[6]....
        /*005c*/ 	.word	0x00004480


	//   ....[7]....
        /*0060*/ 	.word	0x00004500


	//   ....[8]....
        /*0064*/ 	.word	0x00004610


	//   ....[9]....
        /*0068*/ 	.word	0x000046a0


	//   ....[10]....
        /*006c*/ 	.word	0x00004880


	//   ....[11]....
        /*0070*/ 	.word	0x000049e0


	//----- nvinfo : EIATTR_COOP_GROUP_MASK_REGIDS
	.align		4
.L_39:
        /*0074*/ 	.byte	0x04, 0x29
        /*0076*/ 	.short	(.L_41 - .L_40)


	//   ....[0]....
.L_40:
        /*0078*/ 	.word	0xffffffff


	//   ....[1]....
        /*007c*/ 	.word	0xffffffff


	//   ....[2]....
        /*0080*/ 	.word	0xffffffff


	//   ....[3]....
        /*0084*/ 	.word	0xffffffff


	//   ....[4]....
        /*0088*/ 	.word	0xffffffff


	//   ....[5]....
        /*008c*/ 	.word	0xffffffff


	//   ....[6]....
        /*0090*/ 	.word	0xffffffff


	//   ....[7]....
        /*0094*/ 	.word	0xffffffff


	//   ....[8]....
        /*0098*/ 	.word	0xffffffff


	//   ....[9]....
        /*009c*/ 	.word	0xffffffff


	//   ....[10]....
        /*00a0*/ 	.word	0xffffffff


	//   ....[11]....
        /*00a4*/ 	.word	0xffffffff


	//   ....[12]....
        /*00a8*/ 	.word	0xffffffff


	//----- nvinfo : EIATTR_COOP_GROUP_INSTR_OFFSETS
	.align		4
.L_41:
        /*00ac*/ 	.byte	0x04, 0x28
        /*00ae*/ 	.short	(.L_43 - .L_42)


	//   ....[0]....
.L_42:
        /*00b0*/ 	.word	0x00000090


	//   ....[1]....
        /*00b4*/ 	.word	0x000004d0


	//   ....[2]....
        /*00b8*/ 	.word	0x00000680


	//   ....[3]....
        /*00bc*/ 	.word	0x00000820


	//   ....[4]....
        /*00c0*/ 	.word	0x00000920


	//   ....[5]....
        /*00c4*/ 	.word	0x00000a90


	//   ....[6]....
        /*00c8*/ 	.word	0x00000c30


	//   ....[7]....
        /*00cc*/ 	.word	0x00001d10


	//   ....[8]....
        /*00d0*/ 	.word	0x00002c10


	//   ....[9]....
        /*00d4*/ 	.word	0x00002e20


	//   ....[10]....
        /*00d8*/ 	.word	0x00002e50


	//   ....[11]....
        /*00dc*/ 	.word	0x00003880


	//   ....[12]....
        /*00e0*/ 	.word	0x00003ab0


	//----- nvinfo : EIATTR_VRC_CTA_INIT_COUNT
	.align		4
.L_43:
        /*00e4*/ 	.byte	0x02, 0x4a
        /*00e6*/ 	.byte	0x80
	.zero		1


	//----- nvinfo : EIATTR_SYSCALL_OFFSETS
	.align		4
        /*00e8*/ 	.byte	0x04, 0x46
        /*00ea*/ 	.short	(.L_45 - .L_44)


	//   ....[0]....
.L_44:
        /*00ec*/ 	.word	0x00005460


	//   ....[1]....
        /*00f0*/ 	.word	0x00005550


	//   ....[2]....
        /*00f4*/ 	.word	0x00005cc0


	//   ....[3]....
        /*00f8*/ 	.word	0x00006640


	//   ....[4]....
        /*00fc*/ 	.word	0x00006f90


	//   ....[5]....
        /*0100*/ 	.word	0x000078e0


	//----- nvinfo : EIATTR_MBARRIER_INSTR_OFFSETS
	.align		4
.L_45:
        /*0104*/ 	.byte	0x04, 0x39
        /*0106*/ 	.short	(.L_47 - .L_46)


	//   ....[0]....
.L_46:
        /*0108*/ 	.word	0x000005b0
        /*010c*/ 	.word	0x000000ff
        /*0110*/ 	.word	0x00000000
        /*0114*/ 	.short	0x0100
        /*0116*/ 	.byte	0x05
	.zero		1


	//   ....[1]....
        /*0118*/ 	.word	0x000005c0
        /*011c*/ 	.word	0x000000ff
        /*0120*/ 	.word	0x00000030
        /*0124*/ 	.short	0x0100
        /*0126*/ 	.byte	0x05
	.zero		1


	//   ....[2]....
        /*0128*/ 	.word	0x000005d0
        /*012c*/ 	.word	0x000000ff
        /*0130*/ 	.word	0x00000008
        /*0134*/ 	.short	0x0100
        /*0136*/ 	.byte	0x05
	.zero		1


	//   ....[3]....
        /*0138*/ 	.word	0x000005e0
        /*013c*/ 	.word	0x000000ff
        /*0140*/ 	.word	0x00000038
        /*0144*/ 	.short	0x0100
        /*0146*/ 	.byte	0x05
	.zero		1


	//   ....[4]....
        /*0148*/ 	.word	0x000005f0
        /*014c*/ 	.word	0x000000ff
        /*0150*/ 	.word	0x00000010
        /*0154*/ 	.short	0x0100
        /*0156*/ 	.byte	0x05
	.zero		1


	//   ....[5]....
        /*0158*/ 	.word	0x00000600
        /*015c*/ 	.word	0x000000ff
        /*0160*/ 	.word	0x00000040
        /*0164*/ 	.short	0x0100
        /*0166*/ 	.byte	0x05
	.zero		1


	//   ....[6]....
        /*0168*/ 	.word	0x00000610
        /*016c*/ 	.word	0x000000ff
        /*0170*/ 	.word	0x00000018
        /*0174*/ 	.short	0x0100
        /*0176*/ 	.byte	0x05
	.zero		1


	//   ....[7]....
        /*0178*/ 	.word	0x00000620
        /*017c*/ 	.word	0x000000ff
        /*0180*/ 	.word	0x00000048
        /*0184*/ 	.short	0x0100
        /*0186*/ 	.byte	0x05
	.zero		1


	//   ....[8]....
        /*0188*/ 	.word	0x00000630
        /*018c*/ 	.word	0x000000ff
        /*0190*/ 	.word	0x00000020
        /*0194*/ 	.short	0x0100
        /*0196*/ 	.byte	0x05
	.zero		1


	//   ....[9]....
        /*0198*/ 	.word	0x00000640
        /*019c*/ 	.word	0x000000ff
        /*01a0*/ 	.word	0x00000050
        /*01a4*/ 	.short	0x0100
        /*01a6*/ 	.byte	0x05
	.zero		1


	//   ....[10]....
        /*01a8*/ 	.word	0x00000650
        /*01ac*/ 	.word	0x000000ff
        /*01b0*/ 	.word	0x00000028
        /*01b4*/ 	.short	0x0100
        /*01b6*/ 	.byte	0x05
	.zero		1


	//   ....[11]....
        /*01b8*/ 	.word	0x00000660
        /*01bc*/ 	.word	0x000000ff
        /*01c0*/ 	.word	0x00000058
        /*01c4*/ 	.short	0x0100
        /*01c6*/ 	.byte	0x05
	.zero		1


	//   ....[12]....
        /*01c8*/ 	.word	0x00000790
        /*01cc*/ 	.word	0x000000ff
        /*01d0*/ 	.word	0x00000060
        /*01d4*/ 	.short	0x0100
        /*01d6*/ 	.byte	0x07
	.zero		1


	//   ....[13]....
        /*01d8*/ 	.word	0x000007a0
        /*01dc*/ 	.word	0x000000ff
        /*01e0*/ 	.word	0x00000080
        /*01e4*/ 	.short	0x0100
        /*01e6*/ 	.byte	0x07
	.zero		1


	//   ....[14]....
        /*01e8*/ 	.word	0x000007b0
        /*01ec*/ 	.word	0x000000ff
        /*01f0*/ 	.word	0x00000068
        /*01f4*/ 	.short	0x0100
        /*01f6*/ 	.byte	0x07
	.zero		1


	//   ....[15]....
        /*01f8*/ 	.word	0x000007c0
        /*01fc*/ 	.word	0x000000ff
        /*0200*/ 	.word	0x00000088
        /*0204*/ 	.short	0x0100
        /*0206*/ 	.byte	0x07
	.zero		1


	//   ....[16]....
        /*0208*/ 	.word	0x000007d0
        /*020c*/ 	.word	0x000000ff
        /*0210*/ 	.word	0x00000070
        /*0214*/ 	.short	0x0100
        /*0216*/ 	.byte	0x07
	.zero		1


	//   ....[17]....
        /*0218*/ 	.word	0x000007e0
        /*021c*/ 	.word	0x000000ff
        /*0220*/ 	.word	0x00000090
        /*0224*/ 	.short	0x0100
        /*0226*/ 	.byte	0x07
	.zero		1


	//   ....[18]....
        /*0228*/ 	.word	0x000007f0
        /*022c*/ 	.word	0x000000ff
        /*0230*/ 	.word	0x00000078
        /*0234*/ 	.short	0x0100
        /*0236*/ 	.byte	0x07
	.zero		1


	//   ....[19]....
        /*0238*/ 	.word	0x00000800
        /*023c*/ 	.word	0x000000ff
        /*0240*/ 	.word	0x00000098
        /*0244*/ 	.short	0x0100
        /*0246*/ 	.byte	0x07
	.zero		1


	//   ....[20]....
        /*0248*/ 	.word	0x000008f0
        /*024c*/ 	.word	0x000000ff
        /*0250*/ 	.word	0x000000a0
        /*0254*/ 	.short	0x0100
        /*0256*/ 	.byte	0x05
	.zero		1


	//   ....[21]....
        /*0258*/ 	.word	0x00000900
        /*025c*/ 	.word	0x000000ff
        /*0260*/ 	.word	0x000000a8
        /*0264*/ 	.short	0x0100
        /*0266*/ 	.byte	0x05
	.zero		1


	//   ....[22]....
        /*0268*/ 	.word	0x00000a40
        /*026c*/ 	.word	0x000000ff
        /*0270*/ 	.word	0x000000b0
        /*0274*/ 	.short	0x0100
        /*0276*/ 	.byte	0x05
	.zero		1


	//   ....[23]....
        /*0278*/ 	.word	0x00000a50
        /*027c*/ 	.word	0x000000ff
        /*0280*/ 	.word	0x000000c0
        /*0284*/ 	.short	0x0100
        /*0286*/ 	.byte	0x05
	.zero		1


	//   ....[24]....
        /*0288*/ 	.word	0x00000a60
        /*028c*/ 	.word	0x000000ff
        /*0290*/ 	.word	0x000000b8
        /*0294*/ 	.short	0x0100
        /*0296*/ 	.byte	0x05
	.zero		1


	//   ....[25]....
        /*0298*/ 	.word	0x00000a70
        /*029c*/ 	.word	0x000000ff
        /*02a0*/ 	.word	0x000000c8
        /*02a4*/ 	.short	0x0100
        /*02a6*/ 	.byte	0x05
	.zero		1


	//   ....[26]....
        /*02a8*/ 	.word	0x00000ba0
        /*02ac*/ 	.word	0x000000ff
        /*02b0*/ 	.word	0x000000d0
        /*02b4*/ 	.short	0x0100
        /*02b6*/ 	.byte	0x07
	.zero		1


	//   ....[27]....
        /*02b8*/ 	.word	0x00000bb0
        /*02bc*/ 	.word	0x000000ff
        /*02c0*/ 	.word	0x000000f0
        /*02c4*/ 	.short	0x0100
        /*02c6*/ 	.byte	0x07
	.zero		1


	//   ....[28]....
        /*02c8*/ 	.word	0x00000bc0
        /*02cc*/ 	.word	0x000000ff
        /*02d0*/ 	.word	0x000000d8
        /*02d4*/ 	.short	0x0100
        /*02d6*/ 	.byte	0x07
	.zero		1


	//   ....[29]....
        /*02d8*/ 	.word	0x00000bd0
        /*02dc*/ 	.word	0x000000ff
        /*02e0*/ 	.word	0x000000f8
        /*02e4*/ 	.short	0x0100
        /*02e6*/ 	.byte	0x07
	.zero		1


	//   ....[30]....
        /*02e8*/ 	.word	0x00000be0
        /*02ec*/ 	.word	0x000000ff
        /*02f0*/ 	.word	0x000000e0
        /*02f4*/ 	.short	0x0100
        /*02f6*/ 	.byte	0x07
	.zero		1


	//   ....[31]....
        /*02f8*/ 	.word	0x00000bf0
        /*02fc*/ 	.word	0x000000ff
        /*0300*/ 	.word	0x00000100
        /*0304*/ 	.short	0x0100
        /*0306*/ 	.byte	0x07
	.zero		1


	//   ....[32]....
        /*0308*/ 	.word	0x00000c00
        /*030c*/ 	.word	0x000000ff
        /*0310*/ 	.word	0x000000e8
        /*0314*/ 	.short	0x0100
        /*0316*/ 	.byte	0x07
	.zero		1


	//   ....[33]....
        /*0318*/ 	.word	0x00000c10
        /*031c*/ 	.word	0x000000ff
        /*0320*/ 	.word	0x00000108
        /*0324*/ 	.short	0x0100
        /*0326*/ 	.byte	0x07
	.zero		1


	//   ....[34]....
        /*0328*/ 	.word	0x00000d00
        /*032c*/ 	.word	0x000000ff
        /*0330*/ 	.word	0x00000110
        /*0334*/ 	.short	0x0100
        /*0336*/ 	.byte	0x05
	.zero		1


	//   ....[35]....
        /*0338*/ 	.word	0x00000d10
        /*033c*/ 	.word	0x000000ff
        /*0340*/ 	.word	0x00000120
        /*0344*/ 	.short	0x0100
        /*0346*/ 	.byte	0x05
	.zero		1


	//   ....[36]....
        /*0348*/ 	.word	0x00000d20
        /*034c*/ 	.word	0x000000ff
        /*0350*/ 	.word	0x00000118
        /*0354*/ 	.short	0x0100
        /*0356*/ 	.byte	0x05
	.zero		1


	//   ....[37]....
        /*0358*/ 	.word	0x00000d30
        /*035c*/ 	.word	0x000000ff
        /*0360*/ 	.word	0x00000128
        /*0364*/ 	.short	0x0100
        /*0366*/ 	.byte	0x05
	.zero		1


	//   ....[38]....
        /*0368*/ 	.word	0x00001610
        /*036c*/ 	.word	0x00000003
        /*0370*/ 	.word	0x00000120
        /*0374*/ 	.short	0x010a
        /*0376*/ 	.byte	0xff
	.zero		1


	//   ....[39]....
        /*0378*/ 	.word	0x00001640
        /*037c*/ 	.word	0x00000003
        /*0380*/ 	.word	0x00000110
        /*0384*/ 	.short	0x0101
        /*0386*/ 	.byte	0xff
	.zero		1


	//   ....[40]....
        /*0388*/ 	.word	0x00001710
        /*038c*/ 	.word	0x000000ff
        /*0390*/ 	.word	0x00000030
        /*0394*/ 	.short	0x010a
        /*0396*/ 	.byte	0x08
	.zero		1


	//   ....[41]....
        /*0398*/ 	.word	0x000017b0
        /*039c*/ 	.word	0x000000ff
        /*03a0*/ 	.word	0x00000030
        /*03a4*/ 	.short	0x010a
        /*03a6*/ 	.byte	0x21
	.zero		1


	//   ....[42]....
        /*03a8*/ 	.word	0x00001900
        /*03ac*/ 	.word	0x000000ff
        /*03b0*/ 	.word	0x00000030
        /*03b4*/ 	.short	0x010a
        /*03b6*/ 	.byte	0x08
	.zero		1


	//   ....[43]....
        /*03b8*/ 	.word	0x00001a10
        /*03bc*/ 	.word	0x000000ff
        /*03c0*/ 	.word	0x000000a8
        /*03c4*/ 	.short	0x0101
        /*03c6*/ 	.byte	0x04
	.zero		1


	//   ....[44]....
        /*03c8*/ 	.word	0x00001a30
        /*03cc*/ 	.word	0x000000ff
        /*03d0*/ 	.word	0x00000030
        /*03d4*/ 	.short	0x010a
        /*03d6*/ 	.byte	0x08
	.zero		1


	//   ....[45]....
        /*03d8*/ 	.word	0x00001ab0
        /*03dc*/ 	.word	0x000000ff
        /*03e0*/ 	.word	0x00000030
        /*03e4*/ 	.short	0x010a
        /*03e6*/ 	.byte	0x11
	.zero		1


	//   ....[46]....
        /*03e8*/ 	.word	0x00001c00
        /*03ec*/ 	.word	0x000000ff
        /*03f0*/ 	.word	0x00000030
        /*03f4*/ 	.short	0x010a
        /*03f6*/ 	.byte	0x08
	.zero		1


	//   ....[47]....
        /*03f8*/ 	.word	0x00001d40
        /*03fc*/ 	.word	0x00000002
        /*0400*/ 	.word	0x000000b0
        /*0404*/ 	.short	0x010a
        /*0406*/ 	.byte	0xff
	.zero		1


	//   ....[48]....
        /*0408*/ 	.word	0x00001e00
        /*040c*/ 	.word	0x00000002
        /*0410*/ 	.word	0x00000000
        /*0414*/ 	.short	0x0101
        /*0416*/ 	.byte	0xff
	.zero		1


	//   ....[49]....
        /*0418*/ 	.word	0x00002360
        /*041c*/ 	.word	0x000000ff
        /*0420*/ 	.word	0x00000000
        /*0424*/ 	.short	0x010a
        /*0426*/ 	.byte	0x05
	.zero		1


	//   ....[50]....
        /*0428*/ 	.word	0x000023f0
        /*042c*/ 	.word	0x000000ff
        /*0430*/ 	.word	0x00000000
        /*0434*/ 	.short	0x010a
        /*0436*/ 	.byte	0x05
	.zero		1


	//   ....[51]....
        /*0438*/ 	.word	0x00002480
        /*043c*/ 	.word	0x000000ff
        /*0440*/ 	.word	0x00000000
        /*0444*/ 	.short	0x010a
        /*0446*/ 	.byte	0x05
	.zero		1


	//   ....[52]....
        /*0448*/ 	.word	0x00002510
        /*044c*/ 	.word	0x000000ff
        /*0450*/ 	.word	0x00000000
        /*0454*/ 	.short	0x010a
        /*0456*/ 	.byte	0x05
	.zero		1


	//   ....[53]....
        /*0458*/ 	.word	0x000025a0
        /*045c*/ 	.word	0x000000ff
        /*0460*/ 	.word	0x00000000
        /*0464*/ 	.short	0x010a
        /*0466*/ 	.byte	0x05
	.zero		1


	//   ....[54]....
        /*0468*/ 	.word	0x00002640
        /*046c*/ 	.word	0x00000000
        /*0470*/ 	.word	0x00000000
        /*0474*/ 	.short	0x010a
        /*0476*/ 	.byte	0xff
	.zero		1


	//   ....[55]....
        /*0478*/ 	.word	0x00002760
        /*047c*/ 	.word	0x00000000
        /*0480*/ 	.word	0x00000110
        /*0484*/ 	.short	0x010a
        /*0486*/ 	.byte	0xff
	.zero		1


	//   ....[56]....
        /*0488*/ 	.word	0x000027c0
        /*048c*/ 	.word	0x00000004
        /*0490*/ 	.word	0x00000000
        /*0494*/ 	.short	0x0101
        /*0496*/ 	.byte	0xff
	.zero		1


	//   ....[57]....
        /*0498*/ 	.word	0x000027e0
        /*049c*/ 	.word	0x000000ff
        /*04a0*/ 	.word	0x000000c0
        /*04a4*/ 	.short	0x010a
        /*04a6*/ 	.byte	0x05
	.zero		1


	//   ....[58]....
        /*04a8*/ 	.word	0x00002900
        /*04ac*/ 	.word	0x00000000
        /*04b0*/ 	.word	0x000000b0
        /*04b4*/ 	.short	0x010a
        /*04b6*/ 	.byte	0xff
	.zero		1


	//   ....[59]....
        /*04b8*/ 	.word	0x00002a10
        /*04bc*/ 	.word	0x00000000
        /*04c0*/ 	.word	0x00000000
        /*04c4*/ 	.short	0x0101
        /*04c6*/ 	.byte	0xff
	.zero		1


	//   ....[60]....
        /*04c8*/ 	.word	0x00002aa0
        /*04cc*/ 	.word	0x000000ff
        /*04d0*/ 	.word	0x000000c0
        /*04d4*/ 	.short	0x0106
        /*04d6*/ 	.byte	0x05
	.zero		1


	//   ....[61]....
        /*04d8*/ 	.word	0x00002ac0
        /*04dc*/ 	.word	0x000000ff
        /*04e0*/ 	.word	0x000000c0
        /*04e4*/ 	.short	0x010a
        /*04e6*/ 	.byte	0x05
	.zero		1


	//   ....[62]....
        /*04e8*/ 	.word	0x00002b50
        /*04ec*/ 	.word	0x000000ff
        /*04f0*/ 	.word	0x000000c0
        /*04f4*/ 	.short	0x0106
        /*04f6*/ 	.byte	0x04
	.zero		1


	//   ....[63]....
        /*04f8*/ 	.word	0x00002b90
        /*04fc*/ 	.word	0x00000000
        /*0500*/ 	.word	0x000000c0
        /*0504*/ 	.short	0x010a
        /*0506*/ 	.byte	0xff
	.zero		1


	//   ....[64]....
        /*0508*/ 	.word	0x000030d0
        /*050c*/ 	.word	0x00000000
        /*0510*/ 	.word	0x000000b0
        /*0514*/ 	.short	0x010a
        /*0516*/ 	.byte	0xff
	.zero		1


	//   ....[65]....
        /*0518*/ 	.word	0x000031e0
        /*051c*/ 	.word	0x00000003
        /*0520*/ 	.word	0x00000000
        /*0524*/ 	.short	0x0101
        /*0526*/ 	.byte	0xff
	.zero		1


	//   ....[66]....
        /*0528*/ 	.word	0x000031f0
        /*052c*/ 	.word	0x000000ff
        /*0530*/ 	.word	0x00000000
        /*0534*/ 	.short	0x010a
        /*0536*/ 	.byte	0x06
	.zero		1


	//   ....[67]....
        /*0538*/ 	.word	0x00003210
        /*053c*/ 	.word	0x000000ff
        /*0540*/ 	.word	0x000000f0
        /*0544*/ 	.short	0x010a
        /*0546*/ 	.byte	0x07
	.zero		1


	//   ....[68]....
        /*0548*/ 	.word	0x000032e0
        /*054c*/ 	.word	0x000000ff
        /*0550*/ 	.word	0x00000000
        /*0554*/ 	.short	0x010a
        /*0556*/ 	.byte	0x06
	.zero		1


	//   ....[69]....
        /*0558*/ 	.word	0x00003410
        /*055c*/ 	.word	0x000000ff
        /*0560*/ 	.word	0x00000000
        /*0564*/ 	.short	0x010a
        /*0566*/ 	.byte	0x1a
	.zero		1


	//   ....[70]....
        /*0568*/ 	.word	0x000036b0
        /*056c*/ 	.word	0x000000ff
        /*0570*/ 	.word	0x00000000
        /*0574*/ 	.short	0x010a
        /*0576*/ 	.byte	0x06
	.zero		1


	//   ....[71]....
        /*0578*/ 	.word	0x00003740
        /*057c*/ 	.word	0x000000ff
        /*0580*/ 	.word	0x00000000
        /*0584*/ 	.short	0x010a
        /*0586*/ 	.byte	0x06
	.zero		1


	//   ....[72]....
        /*0588*/ 	.word	0x000037d0
        /*058c*/ 	.word	0x000000ff
        /*0590*/ 	.word	0x00000000
        /*0594*/ 	.short	0x010a
        /*0596*/ 	.byte	0x06
	.zero		1


	//   ....[73]....
        /*0598*/ 	.word	0x00003860
        /*059c*/ 	.word	0x000000ff
        /*05a0*/ 	.word	0x00000000
        /*05a4*/ 	.short	0x010a
        /*05a6*/ 	.byte	0x07
	.zero		1


	//   ....[74]....
        /*05a8*/ 	.word	0x00003ce0
        /*05ac*/ 	.word	0x00000000
        /*05b0*/ 	.word	0x000000b0
        /*05b4*/ 	.short	0x010a
        /*05b6*/ 	.byte	0xff
	.zero		1


	//   ....[75]....
        /*05b8*/ 	.word	0x00003da0
        /*05bc*/ 	.word	0x00000000
        /*05c0*/ 	.word	0x00000000
        /*05c4*/ 	.short	0x0101
        /*05c6*/ 	.byte	0xff
	.zero		1


	//   ....[76]....
        /*05c8*/ 	.word	0x000040c0
        /*05cc*/ 	.word	0x000000ff
        /*05d0*/ 	.word	0x000000a8
        /*05d4*/ 	.short	0x010a
        /*05d6*/ 	.byte	0x07
	.zero		1


	//   ....[77]....
        /*05d8*/ 	.word	0x000042b0
        /*05dc*/ 	.word	0x000000ff
        /*05e0*/ 	.word	0x00000080
        /*05e4*/ 	.short	0x010a
        /*05e6*/ 	.byte	0x07
	.zero		1


	//   ....[78]....
        /*05e8*/ 	.word	0x00004420
        /*05ec*/ 	.word	0x000000ff
        /*05f0*/ 	.word	0x00000060
        /*05f4*/ 	.short	0x010b
        /*05f6*/ 	.byte	0x07
	.zero		1


	//   ....[79]....
        /*05f8*/ 	.word	0x00004430
        /*05fc*/ 	.word	0x000000ff
        /*0600*/ 	.word	0x00000000
        /*0604*/ 	.short	0x0101
        /*0606*/ 	.byte	0x08
	.zero		1


	//   ....[80]....
        /*0608*/ 	.word	0x00004450
        /*060c*/ 	.word	0x000000ff
        /*0610*/ 	.word	0x00000088
        /*0614*/ 	.short	0x010a
        /*0616*/ 	.byte	0x07
	.zero		1


	//   ....[81]....
        /*0618*/ 	.word	0x000045b0
        /*061c*/ 	.word	0x000000ff
        /*0620*/ 	.word	0x00000068
        /*0624*/ 	.short	0x010b
        /*0626*/ 	.byte	0x07
	.zero		1


	//   ....[82]....
        /*0628*/ 	.word	0x000045c0
        /*062c*/ 	.word	0x000000ff
        /*0630*/ 	.word	0x00000000
        /*0634*/ 	.short	0x0101
        /*0636*/ 	.byte	0x08
	.zero		1


	//   ....[83]....
        /*0638*/ 	.word	0x000045d0
        /*063c*/ 	.word	0x000000ff
        /*0640*/ 	.word	0x00000090
        /*0644*/ 	.short	0x010a
        /*0646*/ 	.byte	0x07
	.zero		1


	//   ....[84]....
        /*0648*/ 	.word	0x00004770
        /*064c*/ 	.word	0x000000ff
        /*0650*/ 	.word	0x00000070
        /*0654*/ 	.short	0x010b
        /*0656*/ 	.byte	0x07
	.zero		1


	//   ....[85]....
        /*0658*/ 	.word	0x000047e0
        /*065c*/ 	.word	0x000000ff
        /*0660*/ 	.word	0x00000000
        /*0664*/ 	.short	0x0101
        /*0666*/ 	.byte	0x08
	.zero		1


	//   ....[86]....
        /*0668*/ 	.word	0x00004810
        /*066c*/ 	.word	0x000000ff
        /*0670*/ 	.word	0x00000098
        /*0674*/ 	.short	0x010a
        /*0676*/ 	.byte	0x07
	.zero		1


	//   ....[87]....
        /*0678*/ 	.word	0x00004a20
        /*067c*/ 	.word	0x000000ff
        /*0680*/ 	.word	0x00000078
        /*0684*/ 	.short	0x010b
        /*0686*/ 	.byte	0x07
	.zero		1


	//   ....[88]....
        /*0688*/ 	.word	0x00004a40
        /*068c*/ 	.word	0x000000ff
        /*0690*/ 	.word	0x00000000
        /*0694*/ 	.short	0x0101
        /*0696*/ 	.byte	0x0d
	.zero		1


	//   ....[89]....
        /*0698*/ 	.word	0x00004a70
        /*069c*/ 	.word	0x000000ff
        /*06a0*/ 	.word	0x00000080
        /*06a4*/ 	.short	0x010a
        /*06a6*/ 	.byte	0x07
	.zero		1


	//   ....[90]....
        /*06a8*/ 	.word	0x00004a90
        /*06ac*/ 	.word	0x000000ff
        /*06b0*/ 	.word	0x00000088
        /*06b4*/ 	.short	0x010a
        /*06b6*/ 	.byte	0x07
	.zero		1


	//   ....[91]....
        /*06b8*/ 	.word	0x00004ab0
        /*06bc*/ 	.word	0x000000ff
        /*06c0*/ 	.word	0x00000090
        /*06c4*/ 	.short	0x010a
        /*06c6*/ 	.byte	0x07
	.zero		1


	//   ....[92]....
        /*06c8*/ 	.word	0x00004af0
        /*06cc*/ 	.word	0x00000000
        /*06d0*/ 	.word	0x00000098
        /*06d4*/ 	.short	0x010a
        /*06d6*/ 	.byte	0xff
	.zero		1


	//   ....[93]....
        /*06d8*/ 	.word	0x00004e20
        /*06dc*/ 	.word	0x00000000
        /*06e0*/ 	.word	0x000000b0
        /*06e4*/ 	.short	0x010a
        /*06e6*/ 	.byte	0xff
	.zero		1


	//   ....[94]....
        /*06e8*/ 	.word	0x00004f30
        /*06ec*/ 	.word	0x00000000
        /*06f0*/ 	.word	0x00000000
        /*06f4*/ 	.short	0x0101
        /*06f6*/ 	.byte	0xff
	.zero		1


	//   ....[95]....
        /*06f8*/ 	.word	0x00005980
        /*06fc*/ 	.word	0x000000ff
        /*0700*/ 	.word	0x00000060
        /*0704*/ 	.short	0x010a
        /*0706*/ 	.byte	0x30
	.zero		1


	//   ....[96]....
        /*0708*/ 	.word	0x000059c0
        /*070c*/ 	.word	0x00000058
        /*0710*/ 	.word	0x000000d0
        /*0714*/ 	.short	0x010a
        /*0716*/ 	.byte	0xff
	.zero		1


	//   ....[97]....
        /*0718*/ 	.word	0x00005ab0
        /*071c*/ 	.word	0x000000ff
        /*0720*/ 	.word	0x00000060
        /*0724*/ 	.short	0x010a
        /*0726*/ 	.byte	0x30
	.zero		1


	//   ....[98]....
        /*0728*/ 	.word	0x00005ba0
        /*072c*/ 	.word	0x00000058
        /*0730*/ 	.word	0x000000d0
        /*0734*/ 	.short	0x010a
        /*0736*/ 	.byte	0xff
	.zero		1


	//   ....[99]....
        /*0738*/ 	.word	0x00006370
        /*073c*/ 	.word	0x00000000
        /*0740*/ 	.word	0x00000000
        /*0744*/ 	.short	0x0101
        /*0746*/ 	.byte	0xff
	.zero		1


	//   ....[100]....
        /*0748*/ 	.word	0x00006380
        /*074c*/ 	.word	0x00000003
        /*0750*/ 	.word	0x00000060
        /*0754*/ 	.short	0x010a
        /*0756*/ 	.byte	0xff
	.zero		1


	//   ....[101]....
        /*0758*/ 	.word	0x00006460
        /*075c*/ 	.word	0x00000003
        /*0760*/ 	.word	0x00000060
        /*0764*/ 	.short	0x010a
        /*0766*/ 	.byte	0xff
	.zero		1


	//   ....[102]....
        /*0768*/ 	.word	0x00006cc0
        /*076c*/ 	.word	0x0000005b
        /*0770*/ 	.word	0x00000000
        /*0774*/ 	.short	0x0101
        /*0776*/ 	.byte	0xff
	.zero		1


	//   ....[103]....
        /*0778*/ 	.word	0x00006ce0
        /*077c*/ 	.word	0x0000005c
        /*0780*/ 	.word	0x00000060
        /*0784*/ 	.short	0x010a
        /*0786*/ 	.byte	0xff
	.zero		1


	//   ....[104]....
        /*0788*/ 	.word	0x00006db0
        /*078c*/ 	.word	0x0000005c
        /*0790*/ 	.word	0x00000060
        /*0794*/ 	.short	0x010a
        /*0796*/ 	.byte	0xff
	.zero		1


	//   ....[105]....
        /*0798*/ 	.word	0x00007610
        /*079c*/ 	.word	0x0000005b
        /*07a0*/ 	.word	0x00000000
        /*07a4*/ 	.short	0x0101
        /*07a6*/ 	.byte	0xff
	.zero		1


	//   ....[106]....
        /*07a8*/ 	.word	0x00007630
        /*07ac*/ 	.word	0x0000005c
        /*07b0*/ 	.word	0x00000060
        /*07b4*/ 	.short	0x010a
        /*07b6*/ 	.byte	0xff
	.zero		1


	//   ....[107]....
        /*07b8*/ 	.word	0x00007700
        /*07bc*/ 	.word	0x0000005c
        /*07c0*/ 	.word	0x00000060
        /*07c4*/ 	.short	0x010a
        /*07c6*/ 	.byte	0xff
	.zero		1


	//   ....[108]....
        /*07c8*/ 	.word	0x00007a40
        /*07cc*/ 	.word	0x000000ff
        /*07d0*/ 	.word	0x00000000
        /*07d4*/ 	.short	0x0101
        /*07d6*/ 	.byte	0x05
	.zero		1


	//   ....[109]....
        /*07d8*/ 	.word	0x00007fc0
        /*07dc*/ 	.word	0x00000002
        /*07e0*/ 	.word	0x00000000
        /*07e4*/ 	.short	0x0101
        /*07e6*/ 	.byte	0xff
	.zero		1


	//   ....[110]....
        /*07e8*/ 	.word	0x00008230
        /*07ec*/ 	.word	0x000000ff
        /*07f0*/ 	.word	0x00000000
        /*07f4*/ 	.short	0x0101
        /*07f6*/ 	.byte	0x04
	.zero		1


	//   ....[111]....
        /*07f8*/ 	.word	0x00008250
        /*07fc*/ 	.word	0x00000003
        /*0800*/ 	.word	0x00000120
        /*0804*/ 	.short	0x010a
        /*0806*/ 	.byte	0xff
	.zero		1


	//   ....[112]....
        /*0808*/ 	.word	0x000082b0
        /*080c*/ 	.word	0x00000002
        /*0810*/ 	.word	0x00000030
        /*0814*/ 	.short	0x010a
        /*0816*/ 	.byte	0xff
	.zero		1


	//   ....[113]....
        /*0818*/ 	.word	0x00008310
        /*081c*/ 	.word	0x00000002
        /*0820*/ 	.word	0x00000030
        /*0824*/ 	.short	0x010a
        /*0826*/ 	.byte	0xff
	.zero		1


	//   ....[114]....
        /*0828*/ 	.word	0x00008360
        /*082c*/ 	.word	0x00000002
        /*0830*/ 	.word	0x000000b0
        /*0834*/ 	.short	0x010a
        /*0836*/ 	.byte	0xff
	.zero		1


	//   ....[115]....
        /*0838*/ 	.word	0x000083c0
        /*083c*/ 	.word	0x00000000
        /*0840*/ 	.word	0x00000000
        /*0844*/ 	.short	0x010a
        /*0846*/ 	.byte	0xff
	.zero		1


	//   ....[116]....
        /*0848*/ 	.word	0x00008420
        /*084c*/ 	.word	0x00000000
        /*0850*/ 	.word	0x00000000
        /*0854*/ 	.short	0x010a
        /*0856*/ 	.byte	0xff
	.zero		1


	//   ....[117]....
        /*0858*/ 	.word	0x00008480
        /*085c*/ 	.word	0x00000000
        /*0860*/ 	.word	0x00000000
        /*0864*/ 	.short	0x010a
        /*0866*/ 	.byte	0xff
	.zero		1


	//   ....[118]....
        /*0868*/ 	.word	0x000084e0
        /*086c*/ 	.word	0x00000000
        /*0870*/ 	.word	0x00000000
        /*0874*/ 	.short	0x010a
        /*0876*/ 	.byte	0xff
	.zero		1


	//   ....[119]....
        /*0878*/ 	.word	0x00008540
        /*087c*/ 	.word	0x00000000
        /*0880*/ 	.word	0x00000000
        /*0884*/ 	.short	0x010a
        /*0886*/ 	.byte	0xff
	.zero		1


	//   ....[120]....
        /*0888*/ 	.word	0x00008590
        /*088c*/ 	.word	0x00000000
        /*0890*/ 	.word	0x00000110
        /*0894*/ 	.short	0x010a
        /*0896*/ 	.byte	0xff
	.zero		1


	//   ....[121]....
        /*0898*/ 	.word	0x000085f0
        /*089c*/ 	.word	0x00000000
        /*08a0*/ 	.word	0x000000c0
        /*08a4*/ 	.short	0x010a
        /*08a6*/ 	.byte	0xff
	.zero		1


	//   ....[122]....
        /*08a8*/ 	.word	0x00008640
        /*08ac*/ 	.word	0x00000000
        /*08b0*/ 	.word	0x000000b0
        /*08b4*/ 	.short	0x010a
        /*08b6*/ 	.byte	0xff
	.zero		1


	//   ....[123]....
        /*08b8*/ 	.word	0x000086a0
        /*08bc*/ 	.word	0x00000000
        /*08c0*/ 	.word	0x000000c0
        /*08c4*/ 	.short	0x010a
        /*08c6*/ 	.byte	0xff
	.zero		1


	//   ....[124]....
        /*08c8*/ 	.word	0x000086f0
        /*08cc*/ 	.word	0x00000000
        /*08d0*/ 	.word	0x000000b0
        /*08d4*/ 	.short	0x010a
        /*08d6*/ 	.byte	0xff
	.zero		1


	//   ....[125]....
        /*08d8*/ 	.word	0x00008750
        /*08dc*/ 	.word	0x00000003
        /*08e0*/ 	.word	0x000000f0
        /*08e4*/ 	.short	0x010a
        /*08e6*/ 	.byte	0xff
	.zero		1


	//   ....[126]....
        /*08e8*/ 	.word	0x000087b0
        /*08ec*/ 	.word	0x00000000
        /*08f0*/ 	.word	0x00000000
        /*08f4*/ 	.short	0x010a
        /*08f6*/ 	.byte	0xff
	.zero		1


	//   ....[127]....
        /*08f8*/ 	.word	0x00008810
        /*08fc*/ 	.word	0x00000000
        /*0900*/ 	.word	0x00000000
        /*0904*/ 	.short	0x010a
        /*0906*/ 	.byte	0xff
	.zero		1


	//   ....[128]....
        /*0908*/ 	.word	0x00008870
        /*090c*/ 	.word	0x00000000
        /*0910*/ 	.word	0x00000000
        /*0914*/ 	.short	0x010a
        /*0916*/ 	.byte	0xff
	.zero		1


	//   ....[129]....
        /*0918*/ 	.word	0x000088d0
        /*091c*/ 	.word	0x00000000
        /*0920*/ 	.word	0x00000000
        /*0924*/ 	.short	0x010a
        /*0926*/ 	.byte	0xff
	.zero		1


	//   ....[130]....
        /*0928*/ 	.word	0x00008930
        /*092c*/ 	.word	0x00000000
        /*0930*/ 	.word	0x00000000
        /*0934*/ 	.short	0x010a
        /*0936*/ 	.byte	0xff
	.zero		1


	//   ....[131]....
        /*0938*/ 	.word	0x00008980
        /*093c*/ 	.word	0x00000000
        /*0940*/ 	.word	0x000000b0
        /*0944*/ 	.short	0x010a
        /*0946*/ 	.byte	0xff
	.zero		1


	//   ....[132]....
        /*0948*/ 	.word	0x000089e0
        /*094c*/ 	.word	0x00000000
        /*0950*/ 	.word	0x000000a8
        /*0954*/ 	.short	0x010a
        /*0956*/ 	.byte	0xff
	.zero		1


	//   ....[133]....
        /*0958*/ 	.word	0x00008a40
        /*095c*/ 	.word	0x00000003
        /*0960*/ 	.word	0x00000080
        /*0964*/ 	.short	0x010a
        /*0966*/ 	.byte	0xff
	.zero		1


	//   ....[134]....
        /*0968*/ 	.word	0x00008aa0
        /*096c*/ 	.word	0x00000003
        /*0970*/ 	.word	0x00000088
        /*0974*/ 	.short	0x010a
        /*0976*/ 	.byte	0xff
	.zero		1


	//   ....[135]....
        /*0978*/ 	.word	0x00008b00
        /*097c*/ 	.word	0x00000003
        /*0980*/ 	.word	0x00000090
        /*0984*/ 	.short	0x010a
        /*0986*/ 	.byte	0xff
	.zero		1


	//   ....[136]....
        /*0988*/ 	.word	0x00008b60
        /*098c*/ 	.word	0x00000003
        /*0990*/ 	.word	0x00000098
        /*0994*/ 	.short	0x010a
        /*0996*/ 	.byte	0xff
	.zero		1


	//   ....[137]....
        /*0998*/ 	.word	0x00008bc0
        /*099c*/ 	.word	0x00000000
        /*09a0*/ 	.word	0x00000080
        /*09a4*/ 	.short	0x010a
        /*09a6*/ 	.byte	0xff
	.zero		1


	//   ....[138]....
        /*09a8*/ 	.word	0x00008c20
        /*09ac*/ 	.word	0x00000000
        /*09b0*/ 	.word	0x00000088
        /*09b4*/ 	.short	0x010a
        /*09b6*/ 	.byte	0xff
	.zero		1


	//   ....[139]....
        /*09b8*/ 	.word	0x00008c80
        /*09bc*/ 	.word	0x00000000
        /*09c0*/ 	.word	0x00000090
        /*09c4*/ 	.short	0x010a
        /*09c6*/ 	.byte	0xff
	.zero		1


	//   ....[140]....
        /*09c8*/ 	.word	0x00008cd0
        /*09cc*/ 	.word	0x00000000
        /*09d0*/ 	.word	0x000000b0
        /*09d4*/ 	.short	0x010a
        /*09d6*/ 	.byte	0xff
	.zero		1


	//   ....[141]....
        /*09d8*/ 	.word	0x00008d30
        /*09dc*/ 	.word	0x00000000
        /*09e0*/ 	.word	0x00000060
        /*09e4*/ 	.short	0x010a
        /*09e6*/ 	.byte	0xff
	.zero		1


	//   ....[142]....
        /*09e8*/ 	.word	0x00008d80
        /*09ec*/ 	.word	0x00000058
        /*09f0*/ 	.word	0x000000d0
        /*09f4*/ 	.short	0x010a
        /*09f6*/ 	.byte	0xff
	.zero		1


	//   ....[143]....
        /*09f8*/ 	.word	0x00008dd0
        /*09fc*/ 	.word	0x00000003
        /*0a00*/ 	.word	0x00000060
        /*0a04*/ 	.short	0x010a
        /*0a06*/ 	.byte	0xff
	.zero		1


	//   ....[144]....
        /*0a08*/ 	.word	0x00008e20
        /*0a0c*/ 	.word	0x0000005c
        /*0a10*/ 	.word	0x00000060
        /*0a14*/ 	.short	0x010a
        /*0a16*/ 	.byte	0xff
	.zero		1


	//   ....[145]....
        /*0a18*/ 	.word	0x00008e70
        /*0a1c*/ 	.word	0x0000005c
        /*0a20*/ 	.word	0x00000060
        /*0a24*/ 	.short	0x010a
        /*0a26*/ 	.byte	0xff
	.zero		1


	//----- nvinfo : EIATTR_NUM_MBARRIERS
	.align		4
.L_47:
        /*0a28*/ 	.byte	0x03, 0x38
        /*0a2a*/ 	.short	0x0026


	//----- nvinfo : EIATTR_EXIT_INSTR_OFFSETS
	.align		4
        /*0a2c*/ 	.byte	0x04, 0x1c
        /*0a2e*/ 	.short	(.L_49 - .L_48)


	//   ....[0]....
.L_48:
        /*0a30*/ 	.word	0x00002670


	//   ....[1]....
        /*0a34*/ 	.word	0x00002b60


	//   ....[2]....
        /*0a38*/ 	.word	0x00002bc0


	//   ....[3]....
        /*0a3c*/ 	.word	0x00003ac0


	//   ....[4]....
        /*0a40*/ 	.word	0x00004b20


	//   ....[5]....
        /*0a44*/ 	.word	0x00004b60


	//   ....[6]....
        /*0a48*/ 	.word	0x00008120


	//   ....[7]....
        /*0a4c*/ 	.word	0x000081a0


	//   ....[8]....
        /*0a50*/ 	.word	0x000081d0


	//   ....[9]....
        /*0a54*/ 	.word	0x00008240


	//----- nvinfo : EIATTR_MAX_THREADS
	.align		4
.L_49:
        /*0a58*/ 	.byte	0x04, 0x05
        /*0a5a*/ 	.short	(.L_51 - .L_50)
.L_50:
        /*0a5c*/ 	.word	0x00000100
        /*0a60*/ 	.word	0x00000001
        /*0a64*/ 	.word	0x00000001


	//----- nvinfo : EIATTR_CRS_STACK_SIZE
	.align		4
.L_51:
        /*0a68*/ 	.byte	0x04, 0x1e
        /*0a6a*/ 	.short	(.L_53 - .L_52)
.L_52:
        /*0a6c*/ 	.word	0x00000000


	//----- nvinfo : EIATTR_CBANK_PARAM_SIZE
	.align		4
.L_53:
        /*0a70*/ 	.byte	0x03, 0x19
        /*0a72*/ 	.short	0x0800


	//----- nvinfo : EIATTR_PARAM_CBANK
	.align		4
        /*0a74*/ 	.byte	0x04, 0x0a
        /*0a76*/ 	.short	(.L_55 - .L_54)
	.align		4
.L_54:
        /*0a78*/ 	.word	index@(.nv.constant0._ZN7cutlass13device_kernelINS_4gemm6kernel13GemmUniversalIN4cute5tupleIJiiiiEEENS1_10collective13CollectiveMmaINS1_35MainloopSm100TmaUmmaWarpSpecializedILi6ELi2ELi4ENS5_IJNS4_1CILi1EEESB_SB_EEEEENS5_IJNSA_ILi128EEENSA_ILi64EEENSA_ILi32EEEEEENS_10tfloat32_tENS5_IJlSB_lEEESI_SJ_NS4_8TiledMMAINS4_8MMA_AtomIJNS4_17SM100_MMA_TF32_SSISI_SI_fLi128ELi64ELNS4_4UMMA5MajorE0ELSO_0ELNSN_7ScaleInE0ELSP_0EEEEEENS4_6LayoutISC_NS5_IJNSA_ILi0EEEST_ST_EEEEENS5_IJNS4_10UnderscoreESW_SW_EEEEENS4_13SM90_TMA_LOADENS4_14ComposedLayoutINS4_7SwizzleILi3ELi4ELi3EEENS4_18smem_ptr_flag_bitsILi32EEENSS_INS5_IJNSA_ILi8EEESG_EEENS5_IJSG_SB_EEEEEEEvNS4_8identityESZ_S19_vS1A_EENS_8epilogue10collective18CollectiveEpilogueINS1C_23Sm100TmaWarpSpecializedILi4ELi2ELi16ELb1ELb0EEEJSH_NS5_IJNSS_ISE_SB_EENSS_INSA_ILi16EEESB_EEEEESI_SJ_SI_SJ_NS1C_6fusion15FusionCallbacksIS1G_NS1L_17LinearCombinationISI_fSI_fLNS_15FloatRoundStyleE2EEESH_S1K_JEEENS4_5SM1004TMEM4LOAD26SM100_TMEM_LOAD_32dp32b16xESZ_NS10_INS11_ILi2ELi4ELi3EEES14_NSS_INS5_IJS15_S1I_EEENS5_IJS1I_SB_EEEEEEENS4_39AutoVectorizingCopyWithAssumedAlignmentILi128EEENS4_14SM90_TMA_STOREES1Z_S21_S21_EEEvvEEEEvNT_6ParamsE)
        /*0a7c*/ 	.short	0x0380
        /*0a7e*/ 	.short	0x0800


	//----- nvinfo : EIATTR_SW_WAR
	.align		4
.L_55:
        /*0a80*/ 	.byte	0x04, 0x36
        /*0a82*/ 	.short	(.L_57 - .L_56)
.L_56:
        /*0a84*/ 	.word	0x00000008
.L_57:


//--------------------- .nv.callgraph             --------------------------
	.section	.nv.callgraph,"",@"SHT_CUDA_CALLGRAPH"
	.align	4
	.sectionentsize	8
	.align		4
        /*0000*/ 	.word	0x00000000
	.align		4
        /*0004*/ 	.word	0xffffffff
	.align		4
        /*0008*/ 	.word	index@(_ZN7cutlass13device_kernelINS_4gemm6kernel13GemmUniversalIN4cute5tupleIJiiiiEEENS1_10collective13CollectiveMmaINS1_35MainloopSm100TmaUmmaWarpSpecializedILi6ELi2ELi4ENS5_IJNS4_1CILi1EEESB_SB_EEEEENS5_IJNSA_ILi128EEENSA_ILi64EEENSA_ILi32EEEEEENS_10tfloat32_tENS5_IJlSB_lEEESI_SJ_NS4_8TiledMMAINS4_8MMA_AtomIJNS4_17SM100_MMA_TF32_SSISI_SI_fLi128ELi64ELNS4_4UMMA5MajorE0ELSO_0ELNSN_7ScaleInE0ELSP_0EEEEEENS4_6LayoutISC_NS5_IJNSA_ILi0EEEST_ST_EEEEENS5_IJNS4_10UnderscoreESW_SW_EEEEENS4_13SM90_TMA_LOADENS4_14ComposedLayoutINS4_7SwizzleILi3ELi4ELi3EEENS4_18smem_ptr_flag_bitsILi32EEENSS_INS5_IJNSA_ILi8EEESG_EEENS5_IJSG_SB_EEEEEEEvNS4_8identityESZ_S19_vS1A_EENS_8epilogue10collective18CollectiveEpilogueINS1C_23Sm100TmaWarpSpecializedILi4ELi2ELi16ELb1ELb0EEEJSH_NS5_IJNSS_ISE_SB_EENSS_INSA_ILi16EEESB_EEEEESI_SJ_SI_SJ_NS1C_6fusion15FusionCallbacksIS1G_NS1L_17LinearCombinationISI_fSI_fLNS_15FloatRoundStyleE2EEESH_S1K_JEEENS4_5SM1004TMEM4LOAD26SM100_TMEM_LOAD_32dp32b16xESZ_NS10_INS11_ILi2ELi4ELi3EEES14_NSS_INS5_IJS15_S1I_EEENS5_IJS1I_SB_EEEEEEENS4_39AutoVectorizingCopyWithAssumedAlignmentILi128EEENS4_14SM90_TMA_STOREES1Z_S21_S21_EEEvvEEEEvNT_6ParamsE)
	.align		4
        /*000c*/ 	.word	index@(__assertfail)
	.align		4
        /*0010*/ 	.word	0x00000000
	.align		4
        /*0014*/ 	.word	0xfffffffe
	.align		4
        /*0018*/ 	.word	0x00000000
	.align		4
        /*001c*/ 	.word	0xfffffffd
	.align		4
        /*0020*/ 	.word	0x00000000
	.align		4
        /*0024*/ 	.word	0xfffffffc


//--------------------- .nv.constant4             --------------------------
	.section	.nv.constant4,"a",@progbits
	.align	8
	.align		8
.nv.constant4:
        /*0000*/ 	.dword	__assertfail
	.align		8
        /*0008*/ 	.dword	__unnamed_1
	.align		8
        /*0010*/ 	.dword	__unnamed_2
	.align		8
        /*0018*/ 	.dword	_ZN40_INTERNAL_14881919_4_k_cu_a3e49385_178454cuda3std3__45__cpo5beginE
	.align		8
        /*0020*/ 	.dword	_ZN40_INTERNAL_14881919_4_k_cu_a3e49385_178454cuda3std3__45__cpo3endE
	.align		8
        /*0028*/ 	.dword	_ZN40_INTERNAL_14881919_4_k_cu_a3e49385_178454cuda3std3__45__cpo6cbeginE
	.align		8
        /*0030*/ 	.dword	_ZN40_INTERNAL_14881919_4_k_cu_a3e49385_178454cuda3std3__45__cpo4cendE
	.align		8
        /*0038*/ 	.dword	_ZN40_INTERNAL_14881919_4_k_cu_a3e49385_178454cuda3std3__442_GLOBAL__N__14881919_4_k_cu_a3e49385_178456ignoreE
	.align		8
        /*0040*/ 	.dword	_ZN40_INTERNAL_14881919_4_k_cu_a3e49385_178454cuda3std3__419piecewise_constructE
	.align		8
        /*0048*/ 	.dword	_ZN40_INTERNAL_14881919_4_k_cu_a3e49385_178454cuda3std3__48in_placeE
	.align		8
        /*0050*/ 	.dword	_ZN40_INTERNAL_14881919_4_k_cu_a3e49385_178454cuda3std6ranges3__45__cpo4swapE
	.align		8
        /*0058*/ 	.dword	_ZN40_INTERNAL_14881919_4_k_cu_a3e49385_178454cuda3std6ranges3__45__cpo9iter_moveE
	.align		8
        /*0060*/ 	.dword	_ZN40_INTERNAL_14881919_4_k_cu_a3e49385_178454cute7productE
	.align		8
        /*0068*/ 	.dword	_ZN40_INTERNAL_14881919_4_k_cu_a3e49385_178454cute1_E
	.align		8
        /*0070*/ 	.dword	$str$25
	.align		8
        /*0078*/ 	.dword	$str$26
	.align		8
        /*0080*/ 	.dword	$str$27
	.align		8
        /*0088*/ 	.dword	$str$28


//--------------------- .text._ZN7cutlass13device_kernelINS_4gemm6kernel13GemmUniversalIN4cute5tupleIJiiiiEEENS1_10collective13CollectiveMmaINS1_35MainloopSm100TmaUmmaWarpSpecializedILi6ELi2ELi4ENS5_IJNS4_1CILi1EEESB_SB_EEEEENS5_IJNSA_ILi128EEENSA_ILi64EEENSA_ILi32EEEEEENS_10tfloat32_tENS5_IJlSB_lEEESI_SJ_NS4_8TiledMMAINS4_8MMA_AtomIJNS4_17SM100_MMA_TF32_SSISI_SI_fLi128ELi64ELNS4_4UMMA5MajorE0ELSO_0ELNSN_7ScaleInE0ELSP_0EEEEEENS4_6LayoutISC_NS5_IJNSA_ILi0EEEST_ST_EEEEENS5_IJNS4_10UnderscoreESW_SW_EEEEENS4_13SM90_TMA_LOADENS4_14ComposedLayoutINS4_7SwizzleILi3ELi4ELi3EEENS4_18smem_ptr_flag_bitsILi32EEENSS_INS5_IJNSA_ILi8EEESG_EEENS5_IJSG_SB_EEEEEEEvNS4_8identityESZ_S19_vS1A_EENS_8epilogue10collective18CollectiveEpilogueINS1C_23Sm100TmaWarpSpecializedILi4ELi2ELi16ELb1ELb0EEEJSH_NS5_IJNSS_ISE_SB_EENSS_INSA_ILi16EEESB_EEEEESI_SJ_SI_SJ_NS1C_6fusion15FusionCallbacksIS1G_NS1L_17LinearCombinationISI_fSI_fLNS_15FloatRoundStyleE2EEESH_S1K_JEEENS4_5SM1004TMEM4LOAD26SM100_TMEM_LOAD_32dp32b16xESZ_NS10_INS11_ILi2ELi4ELi3EEES14_NSS_INS5_IJS15_S1I_EEENS5_IJS1I_SB_EEEEEEENS4_39AutoVectorizingCopyWithAssumedAlignmentILi128EEENS4_14SM90_TMA_STOREES1Z_S21_S21_EEEvvEEEEvNT_6ParamsE --------------------------
	.section	.text._ZN7cutlass13device_kernelINS_4gemm6kernel13GemmUniversalIN4cute5tupleIJiiiiEEENS1_10collective13CollectiveMmaINS1_35MainloopSm100TmaUmmaWarpSpecializedILi6ELi2ELi4ENS5_IJNS4_1CILi1EEESB_SB_EEEEENS5_IJNSA_ILi128EEENSA_ILi64EEENSA_ILi32EEEEEENS_10tfloat32_tENS5_IJlSB_lEEESI_SJ_NS4_8TiledMMAINS4_8MMA_AtomIJNS4_17SM100_MMA_TF32_SSISI_SI_fLi128ELi64ELNS4_4UMMA5MajorE0ELSO_0ELNSN_7ScaleInE0ELSP_0EEEEEENS4_6LayoutISC_NS5_IJNSA_ILi0EEEST_ST_EEEEENS5_IJNS4_10UnderscoreESW_SW_EEEEENS4_13SM90_TMA_LOADENS4_14ComposedLayoutINS4_7SwizzleILi3ELi4ELi3EEENS4_18smem_ptr_flag_bitsILi32EEENSS_INS5_IJNSA_ILi8EEESG_EEENS5_IJSG_SB_EEEEEEEvNS4_8identityESZ_S19_vS1A_EENS_8epilogue10collective18CollectiveEpilogueINS1C_23Sm100TmaWarpSpecializedILi4ELi2ELi16ELb1ELb0EEEJSH_NS5_IJNSS_ISE_SB_EENSS_INSA_ILi16EEESB_EEEEESI_SJ_SI_SJ_NS1C_6fusion15FusionCallbacksIS1G_NS1L_17LinearCombinationISI_fSI_fLNS_15FloatRoundStyleE2EEESH_S1K_JEEENS4_5SM1004TMEM4LOAD26SM100_TMEM_LOAD_32dp32b16xESZ_NS10_INS11_ILi2ELi4ELi3EEES14_NSS_INS5_IJS15_S1I_EEENS5_IJS1I_SB_EEEEEEENS4_39AutoVectorizingCopyWithAssumedAlignmentILi128EEENS4_14SM90_TMA_STOREES1Z_S21_S21_EEEvvEEEEvNT_6ParamsE,"ax",@progbits
	.align	128
.text._ZN7cutlass13device_kernelINS_4gemm6kernel13GemmUniversalIN4cute5tupleIJiiiiEEENS1_10collective13CollectiveMmaINS1_35MainloopSm100TmaUmmaWarpSpecializedILi6ELi2ELi4ENS5_IJNS4_1CILi1EEESB_SB_EEEEENS5_IJNSA_ILi128EEENSA_ILi64EEENSA_ILi32EEEEEENS_10tfloat32_tENS5_IJlSB_lEEESI_SJ_NS4_8TiledMMAINS4_8MMA_AtomIJNS4_17SM100_MMA_TF32_SSISI_SI_fLi128ELi64ELNS4_4UMMA5MajorE0ELSO_0ELNSN_7ScaleInE0ELSP_0EEEEEENS4_6LayoutISC_NS5_IJNSA_ILi0EEEST_ST_EEEEENS5_IJNS4_10UnderscoreESW_SW_EEEEENS4_13SM90_TMA_LOADENS4_14ComposedLayoutINS4_7SwizzleILi3ELi4ELi3EEENS4_18smem_ptr_flag_bitsILi32EEENSS_INS5_IJNSA_ILi8EEESG_EEENS5_IJSG_SB_EEEEEEEvNS4_8identityESZ_S19_vS1A_EENS_8epilogue10collective18CollectiveEpilogueINS1C_23Sm100TmaWarpSpecializedILi4ELi2ELi16ELb1ELb0EEEJSH_NS5_IJNSS_ISE_SB_EENSS_INSA_ILi16EEESB_EEEEESI_SJ_SI_SJ_NS1C_6fusion15FusionCallbacksIS1G_NS1L_17LinearCombinationISI_fSI_fLNS_15FloatRoundStyleE2EEESH_S1K_JEEENS4_5SM1004TMEM4LOAD26SM100_TMEM_LOAD_32dp32b16xESZ_NS10_INS11_ILi2ELi4ELi3EEES14_NSS_INS5_IJS15_S1I_EEENS5_IJS1I_SB_EEEEEEENS4_39AutoVectorizingCopyWithAssumedAlignmentILi128EEENS4_14SM90_TMA_STOREES1Z_S21_S21_EEEvvEEEEvNT_6ParamsE:
        .type           _ZN7cutlass13device_kernelINS_4gemm6kernel13GemmUniversalIN4cute5tupleIJiiiiEEENS1_10collective13CollectiveMmaINS1_35MainloopSm100TmaUmmaWarpSpecializedILi6ELi2ELi4ENS5_IJNS4_1CILi1EEESB_SB_EEEEENS5_IJNSA_ILi128EEENSA_ILi64EEENSA_ILi32EEEEEENS_10tfloat32_tENS5_IJlSB_lEEESI_SJ_NS4_8TiledMMAINS4_8MMA_AtomIJNS4_17SM100_MMA_TF32_SSISI_SI_fLi128ELi64ELNS4_4UMMA5MajorE0ELSO_0ELNSN_7ScaleInE0ELSP_0EEEEEENS4_6LayoutISC_NS5_IJNSA_ILi0EEEST_ST_EEEEENS5_IJNS4_10UnderscoreESW_SW_EEEEENS4_13SM90_TMA_LOADENS4_14ComposedLayoutINS4_7SwizzleILi3ELi4ELi3EEENS4_18smem_ptr_flag_bitsILi32EEENSS_INS5_IJNSA_ILi8EEESG_EEENS5_IJSG_SB_EEEEEEEvNS4_8identityESZ_S19_vS1A_EENS_8epilogue10collective18CollectiveEpilogueINS1C_23Sm100TmaWarpSpecializedILi4ELi2ELi16ELb1ELb0EEEJSH_NS5_IJNSS_ISE_SB_EENSS_INSA_ILi16EEESB_EEEEESI_SJ_SI_SJ_NS1C_6fusion15FusionCallbacksIS1G_NS1L_17LinearCombinationISI_fSI_fLNS_15FloatRoundStyleE2EEESH_S1K_JEEENS4_5SM1004TMEM4LOAD26SM100_TMEM_LOAD_32dp32b16xESZ_NS10_INS11_ILi2ELi4ELi3EEES14_NSS_INS5_IJS15_S1I_EEENS5_IJS1I_SB_EEEEEEENS4_39AutoVectorizingCopyWithAssumedAlignmentILi128EEENS4_14SM90_TMA_STOREES1Z_S21_S21_EEEvvEEEEvNT_6ParamsE,@function
        .size           _ZN7cutlass13device_kernelINS_4gemm6kernel13GemmUniversalIN4cute5tupleIJiiiiEEENS1_10collective13CollectiveMmaINS1_35MainloopSm100TmaUmmaWarpSpecializedILi6ELi2ELi4ENS5_IJNS4_1CILi1EEESB_SB_EEEEENS5_IJNSA_ILi128EEENSA_ILi64EEENSA_ILi32EEEEEENS_10tfloat32_tENS5_IJlSB_lEEESI_SJ_NS4_8TiledMMAINS4_8MMA_AtomIJNS4_17SM100_MMA_TF32_SSISI_SI_fLi128ELi64ELNS4_4UMMA5MajorE0ELSO_0ELNSN_7ScaleInE0ELSP_0EEEEEENS4_6LayoutISC_NS5_IJNSA_ILi0EEEST_ST_EEEEENS5_IJNS4_10UnderscoreESW_SW_EEEEENS4_13SM90_TMA_LOADENS4_14ComposedLayoutINS4_7SwizzleILi3ELi4ELi3EEENS4_18smem_ptr_flag_bitsILi32EEENSS_INS5_IJNSA_ILi8EEESG_EEENS5_IJSG_SB_EEEEEEEvNS4_8identityESZ_S19_vS1A_EENS_8epilogue10collective18CollectiveEpilogueINS1C_23Sm100TmaWarpSpecializedILi4ELi2ELi16ELb1ELb0EEEJSH_NS5_IJNSS_ISE_SB_EENSS_INSA_ILi16EEESB_EEEEESI_SJ_SI_SJ_NS1C_6fusion15FusionCallbacksIS1G_NS1L_17LinearCombinationISI_fSI_fLNS_15FloatRoundStyleE2EEESH_S1K_JEEENS4_5SM1004TMEM4LOAD26SM100_TMEM_LOAD_32dp32b16xESZ_NS10_INS11_ILi2ELi4ELi3EEES14_NSS_INS5_IJS15_S1I_EEENS5_IJS1I_SB_EEEEEEENS4_39AutoVectorizingCopyWithAssumedAlignmentILi128EEENS4_14SM90_TMA_STOREES1Z_S21_S21_EEEvvEEEEvNT_6ParamsE,(.L_x_182 - _ZN7cutlass13device_kernelINS_4gemm6kernel13GemmUniversalIN4cute5tupleIJiiiiEEENS1_10collective13CollectiveMmaINS1_35MainloopSm100TmaUmmaWarpSpecializedILi6ELi2ELi4ENS5_IJNS4_1CILi1EEESB_SB_EEEEENS5_IJNSA_ILi128EEENSA_ILi64EEENSA_ILi32EEEEEENS_10tfloat32_tENS5_IJlSB_lEEESI_SJ_NS4_8TiledMMAINS4_8MMA_AtomIJNS4_17SM100_MMA_TF32_SSISI_SI_fLi128ELi64ELNS4_4UMMA5MajorE0ELSO_0ELNSN_7ScaleInE0ELSP_0EEEEEENS4_6LayoutISC_NS5_IJNSA_ILi0EEEST_ST_EEEEENS5_IJNS4_10UnderscoreESW_SW_EEEEENS4_13SM90_TMA_LOADENS4_14ComposedLayoutINS4_7SwizzleILi3ELi4ELi3EEENS4_18smem_ptr_flag_bitsILi32EEENSS_INS5_IJNSA_ILi8EEESG_EEENS5_IJSG_SB_EEEEEEEvNS4_8identityESZ_S19_vS1A_EENS_8epilogue10collective18CollectiveEpilogueINS1C_23Sm100TmaWarpSpecializedILi4ELi2ELi16ELb1ELb0EEEJSH_NS5_IJNSS_ISE_SB_EENSS_INSA_ILi16EEESB_EEEEESI_SJ_SI_SJ_NS1C_6fusion15FusionCallbacksIS1G_NS1L_17LinearCombinationISI_fSI_fLNS_15FloatRoundStyleE2EEESH_S1K_JEEENS4_5SM1004TMEM4LOAD26SM100_TMEM_LOAD_32dp32b16xESZ_NS10_INS11_ILi2ELi4ELi3EEES14_NSS_INS5_IJS15_S1I_EEENS5_IJS1I_SB_EEEEEEENS4_39AutoVectorizingCopyWithAssumedAlignmentILi128EEENS4_14SM90_TMA_STOREES1Z_S21_S21_EEEvvEEEEvNT_6ParamsE)
        .other          _ZN7cutlass13device_kernelINS_4gemm6kernel13GemmUniversalIN4cute5tupleIJiiiiEEENS1_10collective13CollectiveMmaINS1_35MainloopSm100TmaUmmaWarpSpecializedILi6ELi2ELi4ENS5_IJNS4_1CILi1EEESB_SB_EEEEENS5_IJNSA_ILi128EEENSA_ILi64EEENSA_ILi32EEEEEENS_10tfloat32_tENS5_IJlSB_lEEESI_SJ_NS4_8TiledMMAINS4_8MMA_AtomIJNS4_17SM100_MMA_TF32_SSISI_SI_fLi128ELi64ELNS4_4UMMA5MajorE0ELSO_0ELNSN_7ScaleInE0ELSP_0EEEEEENS4_6LayoutISC_NS5_IJNSA_ILi0EEEST_ST_EEEEENS5_IJNS4_10UnderscoreESW_SW_EEEEENS4_13SM90_TMA_LOADENS4_14ComposedLayoutINS4_7SwizzleILi3ELi4ELi3EEENS4_18smem_ptr_flag_bitsILi32EEENSS_INS5_IJNSA_ILi8EEESG_EEENS5_IJSG_SB_EEEEEEEvNS4_8identityESZ_S19_vS1A_EENS_8epilogue10collective18CollectiveEpilogueINS1C_23Sm100TmaWarpSpecializedILi4ELi2ELi16ELb1ELb0EEEJSH_NS5_IJNSS_ISE_SB_EENSS_INSA_ILi16EEESB_EEEEESI_SJ_SI_SJ_NS1C_6fusion15FusionCallbacksIS1G_NS1L_17LinearCombinationISI_fSI_fLNS_15FloatRoundStyleE2EEESH_S1K_JEEENS4_5SM1004TMEM4LOAD26SM100_TMEM_LOAD_32dp32b16xESZ_NS10_INS11_ILi2ELi4ELi3EEES14_NSS_INS5_IJS15_S1I_EEENS5_IJS1I_SB_EEEEEEENS4_39AutoVectorizingCopyWithAssumedAlignmentILi128EEENS4_14SM90_TMA_STOREES1Z_S21_S21_EEEvvEEEEvNT_6ParamsE,@"STO_CUDA_ENTRY STV_DEFAULT"
_ZN7cutlass13device_kernelINS_4gemm6kernel13GemmUniversalIN4cute5tupleIJiiiiEEENS1_10collective13CollectiveMmaINS1_35MainloopSm100TmaUmmaWarpSpecializedILi6ELi2ELi4ENS5_IJNS4_1CILi1EEESB_SB_EEEEENS5_IJNSA_ILi128EEENSA_ILi64EEENSA_ILi32EEEEEENS_10tfloat32_tENS5_IJlSB_lEEESI_SJ_NS4_8TiledMMAINS4_8MMA_AtomIJNS4_17SM100_MMA_TF32_SSISI_SI_fLi128ELi64ELNS4_4UMMA5MajorE0ELSO_0ELNSN_7ScaleInE0ELSP_0EEEEEENS4_6LayoutISC_NS5_IJNSA_ILi0EEEST_ST_EEEEENS5_IJNS4_10UnderscoreESW_SW_EEEEENS4_13SM90_TMA_LOADENS4_14ComposedLayoutINS4_7SwizzleILi3ELi4ELi3EEENS4_18smem_ptr_flag_bitsILi32EEENSS_INS5_IJNSA_ILi8EEESG_EEENS5_IJSG_SB_EEEEEEEvNS4_8identityESZ_S19_vS1A_EENS_8epilogue10collective18CollectiveEpilogueINS1C_23Sm100TmaWarpSpecializedILi4ELi2ELi16ELb1ELb0EEEJSH_NS5_IJNSS_ISE_SB_EENSS_INSA_ILi16EEESB_EEEEESI_SJ_SI_SJ_NS1C_6fusion15FusionCallbacksIS1G_NS1L_17LinearCombinationISI_fSI_fLNS_15FloatRoundStyleE2EEESH_S1K_JEEENS4_5SM1004TMEM4LOAD26SM100_TMEM_LOAD_32dp32b16xESZ_NS10_INS11_ILi2ELi4ELi3EEES14_NSS_INS5_IJS15_S1I_EEENS5_IJS1I_SB_EEEEEEENS4_39AutoVectorizingCopyWithAssumedAlignmentILi128EEENS4_14SM90_TMA_STOREES1Z_S21_S21_EEEvvEEEEvNT_6ParamsE:
[----:B------:R-:W1:Y:S01]  /*0000*/  LDC R1, c[0x0][0x37c] ;  /* 0x0000df00ff017b82 */ /* 0x000e620000000800 */
[----:B------:R-:W2:Y:S01]  /*0010*/  S2R R81, SR_TID.X ;  /* 0x0000000000517919 */ /* 0x000ea20000002100 */
[----:B------:R-:W3:Y:S01]  /*0020*/  LDCU.64 UR4, c[0x0][0x890] ;  /* 0x00011200ff0477ac */ /* 0x000ee20008000a00 */
[----:B------:R-:W-:Y:S02]  /*0030*/  PRMT R67, RZ, 0x7610, R67 ;  /* 0x00007610ff437816 */ /* 0x000fe40000000043 */
[----:B------:R-:W-:Y:S01]  /*0040*/  ELECT P5, URZ, PT ;  /* 0x0000000000ff782f */ /* 0x000fe200038a0000 */
[----:B------:R-:W4:Y:S01]  /*0050*/  LDCU.64 UR46, c[0x0][0x358] ;  /* 0x00006b00ff2e77ac */ /* 0x000f220008000a00 */
[----:B---3--:R-:W-:-:S04]  /*0060*/  UISETP.NE.U32.AND UP0, UPT, UR4, URZ, UPT ;  /* 0x000000ff0400728c */ /* 0x008fc8000bf05070 */
[----:B------:R-:W-:Y:S01]  /*0070*/  UISETP.NE.AND.EX UP0, UPT, UR5, URZ, UPT, UP0 ;  /* 0x000000ff0500728c */ /* 0x000fe2000bf05300 */
[----:B--2---:R-:W-:-:S05]  /*0080*/  SHF.R.U32.HI R72, RZ, 0x5, R81 ;  /* 0x00000005ff487819 */ /* 0x004fca0000011651 */
[----:B------:R-:W2:Y:S02]  /*0090*/  SHFL.IDX PT, R0, R72, RZ, 0x1f ;  /* 0x00001fff48007589 */ /* 0x000ea400000e0000 */
[----:B--2---:R-:W-:Y:S01]  /*00a0*/  R2UR UR8, R0 ;  /* 0x00000000000872ca */ /* 0x004fe200000e0000 */
[----:B-1--4-:R-:W-:-:S14]  /*00b0*/  BRA.U UP0, `(.L_x_0) ;  /* 0x00000001002c7547 */ /* 0x012fdc000b800000 */
[----:B------:R-:W1:Y:S02]  /*00c0*/  LDCU.64 UR6, c[0x0][0x888] ;  /* 0x00011100ff0677ac */ /* 0x000e640008000a00 */
[----:B-1----:R-:W-:-:S04]  /*00d0*/  UISETP.NE.U32.AND UP0, UPT, UR6, URZ, UPT ;  /* 0x000000ff0600728c */ /* 0x002fc8000bf05070 */
[----:B------:R-:W-:-:S09]  /*00e0*/  UISETP.NE.AND.EX UP0, UPT, UR7, URZ, UPT, UP0 ;  /* 0x000000ff0700728c */ /* 0x000fd2000bf05300 */
[----:B------:R-:W-:Y:S05]  /*00f0*/  BRA.U !UP0, `(.L_x_1) ;  /* 0x0000000108107547 */ /* 0x000fea000b800000 */
[----:B------:R-:W1:Y:S02]  /*0100*/  LDC.64 R2, c[0x0][0x888] ;  /* 0x00022200ff027b82 */ /* 0x000e640000000a00 */
[----:B-1----:R1:W5:Y:S01]  /*0110*/  LDG.E R35, desc[UR46][R2.64] ;  /* 0x0000002e02237981 */ /* 0x002362000c1e1900 */
[----:B------:R-:W-:Y:S01]  /*0120*/  HFMA2 R67, -RZ, RZ, 0, 5.9604644775390625e-08 ;  /* 0x00000001ff437431 */ /* 0x000fe200000001ff */
[----:B------:R-:W-:Y:S05]  /*0130*/  BRA `(.L_x_0) ;  /* 0x00000000000c7947 */ /* 0x000fea0003800000 */
.L_x_1:
[----:B------:R-:W1:Y:S01]  /*0140*/  LDCU UR6, c[0x0][0x880] ;  /* 0x00011000ff0677ac */ /* 0x000e620008000800 */
[----:B------:R-:W-:Y:S01]  /*0150*/  HFMA2 R67, -RZ, RZ, 0, 5.9604644775390625e-08 ;  /* 0x00000001ff437431 */ /* 0x000fe200000001ff */
[----:B-1----:R-:W-:-:S07]  /*0160*/  MOV R35, UR6 ;  /* 0x0000000600237c02 */ /* 0x002fce0008000f00 */
.L_x_0:
[----:B------:R-:W2:Y:S02]  /*0170*/  LDCU.64 UR6, c[0x0][0x8b0] ;  /* 0x00011600ff0677ac */ /* 0x000ea40008000a00 */
[----:B--2---:R-:W-:-:S04]  /*0180*/  UISETP.NE.U32.AND UP0, UPT, UR6, URZ, UPT ;  /* 0x000000ff0600728c */ /* 0x004fc8000bf05070 */
[----:B------:R-:W-:-:S09]  /*0190*/  UISETP.NE.AND.EX UP0, UPT, UR7, URZ, UPT, UP0 ;  /* 0x000000ff0700728c */ /* 0x000fd2000bf05300 */
[----:B------:R-:W-:Y:S05]  /*01a0*/  BRA.U UP0, `(.L_x_2) ;  /* 0x0000000100247547 */ /* 0x000fea000b800000 */
[----:B------:R-:W2:Y:S02]  /*01b0*/  LDCU.64 UR6, c[0x0][0x8a8] ;  /* 0x00011500ff0677ac */ /* 0x000ea40008000a00 */
[----:B--2---:R-:W-:-:S04]  /*01c0*/  UISETP.NE.U32.AND UP0, UPT, UR6, URZ, UPT ;  /* 0x000000ff0600728c */ /* 0x004fc8000bf05070 */
[----:B------:R-:W-:-:S09]  /*01d0*/  UISETP.NE.AND.EX UP0, UPT, UR7, URZ, UPT, UP0 ;  /* 0x000000ff0700728c */ /* 0x000fd2000bf05300 */
[----:B------:R-:W-:Y:S05]  /*01e0*/  BRA.U !UP0, `(.L_x_3) ;  /* 0x00000001080c7547 */ /* 0x000fea000b800000 */
[----:B------:R-:W2:Y:S02]  /*01f0*/  LDC.64 R32, c[0x0][0x8a8] ;  /* 0x00022a00ff207b82 */ /* 0x000ea40000000a00 */
[----:B--2---:R2:W5:Y:S01]  /*0200*/  LDG.E R32, desc[UR46][R32.64] ;  /* 0x0000002e20207981 */ /* 0x004562000c1e1900 */
[----:B------:R-:W-:Y:S05]  /*0210*/  BRA `(.L_x_2) ;  /* 0x0000000000087947 */ /* 0x000fea0003800000 */
.L_x_3:
[----:B------:R-:W2:Y:S02]  /*0220*/  LDCU UR6, c[0x0][0x8a0] ;  /* 0x00011400ff0677ac */ /* 0x000ea40008000800 */
[----:B--2---:R-:W-:Y:S02]  /*0230*/  MOV R32, UR6 ;  /* 0x0000000600207c02 */ /* 0x004fe40008000f00 */
.L_x_2:
[----:B------:R-:W-:Y:S01]  /*0240*/  IMAD.U32 R0, RZ, RZ, UR8 ;  /* 0x00000008ff007e24 */ /* 0x000fe2000f8e00ff */
[----:B------:R-:W-:Y:S04]  /*0250*/  BSSY.RECONVERGENT B0, `(.L_x_4) ;  /* 0x000000c000007945 */ /* 0x000fe80003800200 */
[C---:B------:R-:W-:Y:S02]  /*0260*/  ISETP.NE.OR P1, PT, R0.reuse, 0x1, !P5 ;  /* 0x000000010000780c */ /* 0x040fe40006f25670 */
[----:B------:R-:W-:-:S11]  /*0270*/  ISETP.NE.OR P0, PT, R0, 0x3, !P5 ;  /* 0x000000030000780c */ /* 0x000fd60006f05670 */
[----:B------:R-:W-:Y:S05]  /*0280*/  @P1 BRA `(.L_x_5) ;  /* 0x0000000000201947 */ /* 0x000fea0003800000 */
[----:B------:R-:W3:Y:S02]  /*0290*/  LDCU.64 UR6, c[0x0][0x348] ;  /* 0x00006900ff0677ac */ /* 0x000ee40008000a00 */
[----:B---3--:R-:W-:Y:S02]  /*02a0*/  UIADD3 UR10, UP1, UPT, UR6, 0x80, URZ ;  /* 0x00000080060a7890 */ /* 0x008fe4000ff3e0ff */
[----:B------:R-:W-:Y:S02]  /*02b0*/  UIADD3 UR6, UP0, UPT, UR6, 0x180, URZ ;  /* 0x0000018006067890 */ /* 0x000fe4000ff1e0ff */
[----:B------:R-:W-:Y:S02]  /*02c0*/  UIADD3.X UR11, UPT, UPT, URZ, UR7, URZ, UP1, !UPT ;  /* 0x00000007ff0b7290 */ /* 0x000fe40008ffe4ff */
[----:B------:R-:W-:-:S07]  /*02d0*/  UIADD3.X UR7, UPT, UPT, URZ, UR7, URZ, UP0, !UPT ;  /* 0x00000007ff077290 */ /* 0x000fce00087fe4ff */
[----:B------:R3:W-:Y:S02]  /*02e0*/  UTMACCTL.PF [UR10] ;  /* 0x000000000a0079b9 */ /* 0x0007e40008040000 */
[----:B------:R3:W-:Y:S02]  /*02f0*/  UTMACCTL.PF [UR6] ;  /* 0x00000000060079b9 */ /* 0x0007e40008040000 */
[----:B---3--:R-:W-:Y:S01]  /*0300*/  NOP ;  /* 0x0000000000007918 */ /* 0x008fe20000000000 */
.L_x_5:
[----:B------:R-:W-:Y:S05]  /*0310*/  BSYNC.RECONVERGENT B0 ;  /* 0x0000000000007941 */ /* 0x000fea0003800200 */
.L_x_4:
[----:B------:R-:W-:Y:S04]  /*0320*/  BSSY.RECONVERGENT B0, `(.L_x_6) ;  /* 0x000000a000007945 */ /* 0x000fe80003800200 */
        /* <DEDUP_REMOVED lines=9> */
.L_x_7:
[----:B------:R-:W-:Y:S05]  /*03c0*/  BSYNC.RECONVERGENT B0 ;  /* 0x0000000000007941 */ /* 0x000fea0003800200 */
.L_x_6:
[----:B------:R-:W3:Y:S01]  /*03d0*/  LDCU.64 UR6, c[0x0][0x888] ;  /* 0x00011100ff0677ac */ /* 0x000ee20008000a00 */
[----:B------:R-:W-:Y:S02]  /*03e0*/  UISETP.EQ.U32.AND UP1, UPT, UR4, URZ, UPT ;  /* 0x000000ff0400728c */ /* 0x000fe4000bf22070 */
[----:B------:R-:W-:Y:S02]  /*03f0*/  UPLOP3.LUT UP2, UPT, UPT, UPT, UPT, 0x80, 0x8 ;  /* 0x000000000008789c */ /* 0x000fe40003f4f070 */
[----:B---3--:R-:W-:-:S04]  /*0400*/  UISETP.NE.U32.AND UP0, UPT, UR6, URZ, UPT ;  /* 0x000000ff0600728c */ /* 0x008fc8000bf05070 */
[----:B------:R-:W-:-:S04]  /*0410*/  UISETP.NE.AND.EX UP0, UPT, UR7, URZ, UPT, UP0 ;  /* 0x000000ff0700728c */ /* 0x000fc8000bf05300 */
[----:B------:R-:W-:-:S04]  /*0420*/  UISETP.EQ.OR.EX UP3, UPT, UR5, URZ, !UP0, UP1 ;  /* 0x000000ff0500728c */ /* 0x000fc8000c762710 */
[----:B------:R-:W-:-:S05]  /*0430*/  UP2UR UR50, UPR, URZ, 0x8 ;  /* 0x00000008ff327883 */ /* 0x000fca0008000000 */
[----:B------:R-:W-:Y:S07]  /*0440*/  BRA.U !UP3, `(.L_x_8) ;  /* 0x000000010b207547 */ /* 0x000fee000b800000 */
[----:B------:R-:W-:Y:S01]  /*0450*/  UISETP.NE.U32.AND UP2, UPT, UR4, URZ, UPT ;  /* 0x000000ff0400728c */ /* 0x000fe2000bf45070 */
[----:B-----5:R-:W-:Y:S01]  /*0460*/  FSETP.NEU.AND P0, PT, R35, RZ, PT ;  /* 0x000000ff2300720b */ /* 0x020fe20003f0d000 */
[----:B------:R-:W-:Y:S02]  /*0470*/  USEL UR4, URZ, 0xffffffff, UP0 ;  /* 0xffffffffff047887 */ /* 0x000fe40008000000 */
[----:B------:R-:W-:-:S10]  /*0480*/  UISETP.NE.AND.EX UP2, UPT, UR5, URZ, UPT, UP2 ;  /* 0x000000ff0500728c */ /* 0x000fd4000bf45320 */
[----:B------:R-:W-:Y:S01]  /*0490*/  VOTEU.ANY UP1, P0 ;  /* 0x0000000000ff7886 */ /* 0x000fe20000020100 */
[----:B------:R-:W-:-:S04]  /*04a0*/  @!UP2 USEL UR4, URZ, 0xffffffff, UP1 ;  /* 0xffffffffff04a887 */ /* 0x000fc80008800000 */
[----:B------:R-:W-:-:S04]  /*04b0*/  ULOP3.LUT UR4, UR4, 0x1, URZ, 0xc0, !UPT ;  /* 0x0000000104047892 */ /* 0x000fc8000f8ec0ff */
[----:B------:R-:W-:-:S11]  /*04c0*/  UISETP.NE.U32.AND UP2, UPT, UR4, 0x1, UPT ;  /* 0x000000010400788c */ /* 0x000fd6000bf45070 */
.L_x_8:
[----:B-1----:R-:W1:Y:S01]  /*04d0*/  SHFL.IDX PT, R2, R72, RZ, 0x1f ;  /* 0x00001fff48027589 */ /* 0x002e6200000e0000 */
[----:B------:R-:W-:-:S04]  /*04e0*/  UISETP.NE.AND UP1, UPT, UR8, 0x2, UPT ;  /* 0x000000020800788c */ /* 0x000fc8000bf25270 */
[----:B------:R-:W-:Y:S01]  /*04f0*/  USEL UR6, URZ, 0x1, UP1 ;  /* 0x00000001ff067887 */ /* 0x000fe20008800000 */
[----:B-1----:R-:W-:-:S13]  /*0500*/  ISETP.NE.AND P0, PT, R2, RZ, PT ;  /* 0x000000ff0200720c */ /* 0x002fda0003f05270 */
[----:B------:R-:W-:Y:S05]  /*0510*/  @P0 BRA `(.L_x_9) ;  /* 0x0000000000580947 */ /* 0x000fea0003800000 */
[----:B------:R-:W1:Y:S01]  /*0520*/  S2UR UR5, SR_CgaCtaId ;  /* 0x00000000000579c3 */ /* 0x000e620000008800 */
[----:B------:R-:W-:Y:S01]  /*0530*/  UMOV UR7, 0x400 ;  /* 0x0000040000077882 */ /* 0x000fe20000000000 */
[----:B------:R-:W-:Y:S01]  /*0540*/  UMOV UR4, 0x1 ;  /* 0x0000000100047882 */ /* 0x000fe20000000000 */
[----:B------:R-:W-:Y:S01]  /*0550*/  ELECT P0, URZ, PT ;  /* 0x0000000000ff782f */ /* 0x000fe20003800000 */
[----:B------:R-:W-:-:S04]  /*0560*/  UIADD3 UR10, UPT, UPT, -UR4, 0x100000, URZ ;  /* 0x00100000040a7890 */ /* 0x000fc8000fffe1ff */
[----:B------:R-:W-:Y:S02]  /*0570*/  USHF.L.U32 UR11, UR10, 0xb, URZ ;  /* 0x0000000b0a0b7899 */ /* 0x000fe400080006ff */
[----:B------:R-:W-:Y:S02]  /*0580*/  USHF.L.U32 UR10, UR10, 0x1, URZ ;  /* 0x000000010a0a7899 */ /* 0x000fe400080006ff */
[----:B-1----:R-:W-:Y:S01]  /*0590*/  ULEA UR5, UR5, UR7, 0x18 ;  /* 0x0000000705057291 */ /* 0x002fe2000f8ec0ff */
[----:B------:R-:W1:Y:S11]  /*05a0*/  FENCE.VIEW.ASYNC.S ;  /* 0x00000000000073c6 */ /* 0x000e760000000000 */
[----:B-1----:R1:W3:Y:S01]  /*05b0*/  SYNCS.EXCH.64 URZ, [UR5], UR10 ;  /* 0x0000000a05ff75b2 */ /* 0x0022e20008000100 */
[----:B------:R1:W4:Y:S01]  /*05c0*/  SYNCS.EXCH.64 URZ, [UR5+0x30], UR10 ;  /* 0x0000300a05ff75b2 */ /* 0x0003220008000100 */
[----:B------:R1:W1:Y:S01]  /*05d0*/  SYNCS.EXCH.64 URZ, [UR5+0x8], UR10 ;  /* 0x0000080a05ff75b2 */ /* 0x0002620008000100 */
        /* <DEDUP_REMOVED lines=9> */
[----:B------:R-:W-:Y:S01]  /*0670*/  NOP ;  /* 0x0000000000007918 */ /* 0x000fe20000000000 */
.L_x_9:
[----:B------:R-:W2:Y:S01]  /*0680*/  SHFL.IDX PT, R2, R72, RZ, 0x1f ;  /* 0x00001fff48027589 */ /* 0x000ea200000e0000 */
[----:B------:R-:W-:Y:S01]  /*0690*/  NOP ;  /* 0x0000000000007918 */ /* 0x000fe20000000000 */
[----:B--2---:R-:W-:-:S13]  /*06a0*/  ISETP.NE.AND P0, PT, R2, 0x1, PT ;  /* 0x000000010200780c */ /* 0x004fda0003f05270 */
[----:B------:R-:W-:Y:S05]  /*06b0*/  @P0 BRA `(.L_x_10) ;  /* 0x0000000000580947 */ /* 0x000fea0003800000 */
[----:B------:R-:W2:Y:S01]  /*06c0*/  S2UR UR7, SR_CgaCtaId ;  /* 0x00000000000779c3 */ /* 0x000ea20000008800 */
[----:B------:R-:W-:Y:S01]  /*06d0*/  UMOV UR9, 0x400 ;  /* 0x0000040000097882 */ /* 0x000fe20000000000 */
[----:B-1----:R-:W-:Y:S01]  /*06e0*/  UMOV UR5, 0x20 ;  /* 0x0000002000057882 */ /* 0x002fe20000000000 */
[----:B------:R-:W-:Y:S01]  /*06f0*/  UMOV UR4, 0x80 ;  /* 0x0000008000047882 */ /* 0x000fe20000000000 */
[----:B------:R-:W-:-:S04]  /*0700*/  UIADD3 UR10, UPT, UPT, -UR5, 0x100000, URZ ;  /* 0x00100000050a7890 */ /* 0x000fc8000fffe1ff */
[----:B------:R-:W-:Y:S02]  /*0710*/  USHF.L.U32 UR11, UR10, 0xb, URZ ;  /* 0x0000000b0a0b7899 */ /* 0x000fe400080006ff */
[----:B------:R-:W-:Y:S02]  /*0720*/  USHF.L.U32 UR10, UR10, 0x1, URZ ;  /* 0x000000010a0a7899 */ /* 0x000fe400080006ff */
[----:B------:R-:W-:-:S04]  /*0730*/  UIADD3 UR4, UPT, UPT, -UR4, 0x100000, URZ ;  /* 0x0010000004047890 */ /* 0x000fc8000fffe1ff */
[----:B------:R-:W-:Y:S02]  /*0740*/  USHF.L.U32 UR5, UR4, 0xb, URZ ;  /* 0x0000000b04057899 */ /* 0x000fe400080006ff */
[----:B------:R-:W-:Y:S01]  /*0750*/  USHF.L.U32 UR4, UR4, 0x1, URZ ;  /* 0x0000000104047899 */ /* 0x000fe200080006ff */
[----:B------:R-:W-:Y:S01]  /*0760*/  ELECT P0, URZ, PT ;  /* 0x0000000000ff782f */ /* 0x000fe20003800000 */
[----:B--2---:R-:W-:Y:S01]  /*0770*/  ULEA UR7, UR7, UR9, 0x18 ;  /* 0x0000000907077291 */ /* 0x004fe2000f8ec0ff */
[----:B------:R-:W1:Y:S11]  /*0780*/  FENCE.VIEW.ASYNC.S ;  /* 0x00000000000073c6 */ /* 0x000e760000000000 */
[----:B-1----:R2:W1:Y:S01]  /*0790*/  SYNCS.EXCH.64 URZ, [UR7+0x60], UR10 ;  /* 0x0000600a07ff75b2 */ /* 0x0024620008000100 */
[----:B------:R2:W1:Y:S01]  /*07a0*/  SYNCS.EXCH.64 URZ, [UR7+0x80], UR4 ;  /* 0x0000800407ff75b2 */ /* 0x0004620008000100 */
[----:B------:R2:W1:Y:S01]  /*07b0*/  SYNCS.EXCH.64 URZ, [UR7+0x68], UR10 ;  /* 0x0000680a07ff75b2 */ /* 0x0004620008000100 */
[----:B------:R2:W1:Y:S01]  /*07c0*/  SYNCS.EXCH.64 URZ, [UR7+0x88], UR4 ;  /* 0x0000880407ff75b2 */ /* 0x0004620008000100 */
[----:B------:R2:W1:Y:S01]  /*07d0*/  SYNCS.EXCH.64 URZ, [UR7+0x70], UR10 ;  /* 0x0000700a07ff75b2 */ /* 0x0004620008000100 */
[----:B------:R2:W1:Y:S01]  /*07e0*/  SYNCS.EXCH.64 URZ, [UR7+0x90], UR4 ;  /* 0x0000900407ff75b2 */ /* 0x0004620008000100 */
[----:B------:R2:W1:Y:S01]  /*07f0*/  SYNCS.EXCH.64 URZ, [UR7+0x78], UR10 ;  /* 0x0000780a07ff75b2 */ /* 0x0004620008000100 */
[----:B------:R2:W1:Y:S02]  /*0800*/  SYNCS.EXCH.64 URZ, [UR7+0x98], UR4 ;  /* 0x0000980407ff75b2 */ /* 0x0004640008000100 */
[----:B--2---:R-:W-:Y:S01]  /*0810*/  NOP ;  /* 0x0000000000007918 */ /* 0x004fe20000000000 */
.L_x_10:
[----:B------:R-:W2:Y:S01]  /*0820*/  SHFL.IDX PT, R2, R72, RZ, 0x1f ;  /* 0x00001fff48027589 */ /* 0x000ea200000e0000 */
[----:B------:R-:W-:Y:S01]  /*0830*/  NOP ;  /* 0x0000000000007918 */ /* 0x000fe20000000000 */
[----:B--2---:R-:W-:-:S13]  /*0840*/  ISETP.NE.AND P0, PT, R2, 0x3, PT ;  /* 0x000000030200780c */ /* 0x004fda0003f05270 */
[----:B------:R-:W-:Y:S05]  /*0850*/  @P0 BRA `(.L_x_11) ;  /* 0x0000000000300947 */ /* 0x000fea0003800000 */
[----:B-1----:R-:W1:Y:S01]  /*0860*/  S2UR UR5, SR_CgaCtaId ;  /* 0x00000000000579c3 */ /* 0x002e620000008800 */
        /* <DEDUP_REMOVED lines=8> */
[----:B-1----:R2:W1:Y:S01]  /*08f0*/  SYNCS.EXCH.64 URZ, [UR5+0xa0], UR10 ;  /* 0x0000a00a05ff75b2 */ /* 0x0024620008000100 */
[----:B------:R2:W1:Y:S02]  /*0900*/  SYNCS.EXCH.64 URZ, [UR5+0xa8], UR10 ;  /* 0x0000a80a05ff75b2 */ /* 0x0004640008000100 */
[----:B--2---:R-:W-:Y:S01]  /*0910*/  NOP ;  /* 0x0000000000007918 */ /* 0x004fe20000000000 */
.L_x_11:
[----:B------:R-:W2:Y:S01]  /*0920*/  SHFL.IDX PT, R2, R72, RZ, 0x1f ;  /* 0x00001fff48027589 */ /* 0x000ea200000e0000 */
[----:B------:R-:W-:Y:S01]  /*0930*/  NOP ;  /* 0x0000000000007918 */ /* 0x000fe20000000000 */
[----:B--2---:R-:W-:-:S13]  /*0940*/  ISETP.NE.AND P0, PT, R2, 0x4, PT ;  /* 0x000000040200780c */ /* 0x004fda0003f05270 */
[----:B------:R-:W-:Y:S05]  /*0950*/  @P0 BRA `(.L_x_12) ;  /* 0x00000000004c0947 */ /* 0x000fea0003800000 */
[----:B-1----:R-:W1:Y:S01]  /*0960*/  S2UR UR5, SR_CgaCtaId ;  /* 0x00000000000579c3 */ /* 0x002e620000008800 */
[----:B------:R-:W-:Y:S01]  /*0970*/  UMOV UR9, 0x100 ;  /* 0x0000010000097882 */ /* 0x000fe20000000000 */
[----:B------:R-:W-:Y:S01]  /*0980*/  UMOV UR7, 0x400 ;  /* 0x0000040000077882 */ /* 0x000fe20000000000 */
[----:B------:R-:W-:Y:S01]  /*0990*/  USEL UR9, UR9, 0xe0, UP2 ;  /* 0x000000e009097887 */ /* 0x000fe20009000000 */
[----:B------:R-:W-:Y:S01]  /*09a0*/  UMOV UR4, 0x1 ;  /* 0x0000000100047882 */ /* 0x000fe20000000000 */
[----:B------:R-:W-:Y:S01]  /*09b0*/  ELECT P0, URZ, PT ;  /* 0x0000000000ff782f */ /* 0x000fe20003800000 */
[----:B------:R-:W-:-:S04]  /*09c0*/  UIADD3 UR10, UPT, UPT, -UR4, 0x100000, URZ ;  /* 0x00100000040a7890 */ /* 0x000fc8000fffe1ff */
[----:B------:R-:W-:Y:S02]  /*09d0*/  USHF.L.U32 UR11, UR10, 0xb, URZ ;  /* 0x0000000b0a0b7899 */ /* 0x000fe400080006ff */
[----:B------:R-:W-:Y:S02]  /*09e0*/  USHF.L.U32 UR10, UR10, 0x1, URZ ;  /* 0x000000010a0a7899 */ /* 0x000fe400080006ff */
[----:B------:R-:W-:-:S04]  /*09f0*/  UIADD3 UR12, UPT, UPT, -UR9, 0x100000, URZ ;  /* 0x00100000090c7890 */ /* 0x000fc8000fffe1ff */
[----:B------:R-:W-:Y:S02]  /*0a00*/  USHF.L.U32 UR13, UR12, 0xb, URZ ;  /* 0x0000000b0c0d7899 */ /* 0x000fe400080006ff */
[----:B------:R-:W-:Y:S02]  /*0a10*/  USHF.L.U32 UR12, UR12, 0x1, URZ ;  /* 0x000000010c0c7899 */ /* 0x000fe400080006ff */
[----:B-1----:R-:W-:Y:S01]  /*0a20*/  ULEA UR5, UR5, UR7, 0x18 ;  /* 0x0000000705057291 */ /* 0x002fe2000f8ec0ff */
[----:B------:R-:W1:Y:S11]  /*0a30*/  FENCE.VIEW.ASYNC.S ;  /* 0x00000000000073c6 */ /* 0x000e760000000000 */
[----:B-1----:R2:W1:Y:S01]  /*0a40*/  SYNCS.EXCH.64 URZ, [UR5+0xb0], UR10 ;  /* 0x0000b00a05ff75b2 */ /* 0x0024620008000100 */
[----:B------:R2:W1:Y:S01]  /*0a50*/  SYNCS.EXCH.64 URZ, [UR5+0xc0], UR12 ;  /* 0x0000c00c05ff75b2 */ /* 0x0004620008000100 */
[----:B------:R2:W1:Y:S01]  /*0a60*/  SYNCS.EXCH.64 URZ, [UR5+0xb8], UR10 ;  /* 0x0000b80a05ff75b2 */ /* 0x0004620008000100 */
[----:B------:R2:W1:Y:S02]  /*0a70*/  SYNCS.EXCH.64 URZ, [UR5+0xc8], UR12 ;  /* 0x0000c80c05ff75b2 */ /* 0x0004640008000100 */
[----:B--2---:R-:W-:Y:S01]  /*0a80*/  NOP ;  /* 0x0000000000007918 */ /* 0x004fe20000000000 */
.L_x_12:
        /* <DEDUP_REMOVED lines=26> */
.L_x_13:
        /* <DEDUP_REMOVED lines=18> */
.L_x_14:
[----:B-1----:R-:W1:Y:S01]  /*0d50*/  S2UR UR5, SR_CTAID.X ;  /* 0x00000000000579c3 */ /* 0x002e620000002500 */
[----:B------:R-:W-:-:S05]  /*0d60*/  CS2R.32 R68, SR_CgaSize ;  /* 0x0000000000447805 */ /* 0x000fca0000008a00 */
[----:B------:R-:W-:-:S05]  /*0d70*/  IMAD R68, R68, -0xa0, RZ ;  /* 0xffffff6044447824 */ /* 0x000fca00078e02ff */
[----:B------:R-:W-:-:S14]  /*0d80*/  R2UR UR9, R68 ;  /* 0x00000000440972ca */ /* 0x000fdc00000e0000 */
[----:B------:R-:W2:Y:S01]  /*0d90*/  LDCU UR9, c[0x0][UR9+0x2b0] ;  /* 0x00005600090977ac */ /* 0x000ea20008000800 */
[----:B------:R-:W-:Y:S01]  /*0da0*/  NOP ;  /* 0x0000000000007918 */ /* 0x000fe20000000000 */
[----:B------:R-:W-:-:S05]  /*0db0*/  CS2R.32 R68, SR_CgaSize ;  /* 0x0000000000447805 */ /* 0x000fca0000008a00 */
[----:B------:R-:W-:-:S05]  /*0dc0*/  IMAD R68, R68, -0xa0, RZ ;  /* 0xffffff6044447824 */ /* 0x000fca00078e02ff */
[----:B------:R-:W-:-:S14]  /*0dd0*/  R2UR UR7, R68 ;  /* 0x00000000440772ca */ /* 0x000fdc00000e0000 */
[----:B------:R-:W3:Y:S01]  /*0de0*/  LDCU UR7, c[0x0][UR7+0x2b4] ;  /* 0x00005680070777ac */ /* 0x000ee20008000800 */
[----:B------:R-:W4:Y:S08]  /*0df0*/  S2UR UR4, SR_CTAID.Y ;  /* 0x00000000000479c3 */ /* 0x000f300000002600 */
[----:B------:R-:W3:Y:S01]  /*0e00*/  LDC R9, c[0x0][0xb24] ;  /* 0x0002c900ff097b82 */ /* 0x000ee20000000800 */
[----:B-1----:R-:W-:-:S02]  /*0e10*/  I2FP.F32.U32 R4, UR5 ;  /* 0x0000000500047c45 */ /* 0x002fc40008201000 */
[----:B------:R-:W-:-:S05]  /*0e20*/  CS2R.32 R5, SR_CgaSize ;  /* 0x0000000000057805 */ /* 0x000fca0000008a00 */
[----:B------:R-:W-:-:S06]  /*0e30*/  IMAD R5, R5, -0xa0, RZ ;  /* 0xffffff6005057824 */ /* 0x000fcc00078e02ff */
[----:B------:R-:W1:Y:S01]  /*0e40*/  LDC R5, c[0x0][R5+0x2a0] ;  /* 0x0000a80005057b82 */ /* 0x000e620000000800 */
[----:B------:R-:W-:Y:S01]  /*0e50*/  MOV R21, UR5 ;  /* 0x0000000500157c02 */ /* 0x000fe20008000f00 */
[----:B--2---:R-:W-:Y:S01]  /*0e60*/  FMUL R4, R4, UR9 ;  /* 0x0000000904047c20 */ /* 0x004fe20008400000 */
[----:B----4-:R-:W-:Y:S02]  /*0e70*/  I2FP.F32.U32 R2, UR4 ;  /* 0x0000000400027c45 */ /* 0x010fe40008201000 */
[----:B------:R-:W-:-:S05]  /*0e80*/  CS2R.32 R3, SR_CgaSize ;  /* 0x0000000000037805 */ /* 0x000fca0000008a00 */
[----:B------:R-:W-:-:S06]  /*0e90*/  IMAD R3, R3, -0xa0, RZ ;  /* 0xffffff6003037824 */ /* 0x000fcc00078e02ff */
[----:B------:R-:W2:Y:S01]  /*0ea0*/  LDC R3, c[0x0][R3+0x2a4] ;  /* 0x0000a90003037b82 */ /* 0x000ea20000000800 */
[----:B------:R-:W4:Y:S01]  /*0eb0*/  F2I.U32.TRUNC.NTZ R68, R4 ;  /* 0x0000000400447305 */ /* 0x000f22000020f000 */
[----:B------:R-:W-:Y:S01]  /*0ec0*/  MOV R20, UR4 ;  /* 0x0000000400147c02 */ /* 0x000fe20008000f00 */
[----:B---3--:R-:W-:-:S05]  /*0ed0*/  FMUL R2, R2, UR7 ;  /* 0x0000000702027c20 */ /* 0x008fca0008400000 */
[----:B------:R-:W-:Y:S01]  /*0ee0*/  BAR.SYNC.DEFER_BLOCKING 0x0 ;  /* 0x0000000000007b1d */ /* 0x000fe20000010000 */
[----:B------:R-:W-:-:S05]  /*0ef0*/  ISETP.GE.AND P0, PT, R9, 0x1, PT ;  /* 0x000000010900780c */ /* 0x000fca0003f06270 */
[----:B------:R-:W3:Y:S02]  /*0f00*/  F2I.U32.TRUNC.NTZ R66, R2 ;  /* 0x0000000200427305 */ /* 0x000ee4000020f000 */
[----:B------:R-:W2:Y:S01]  /*0f10*/  S2UR UR36, SR_CTAID.Z ;  /* 0x00000000002479c3 */ /* 0x000ea20000002700 */
[----:B----4-:R-:W-:-:S05]  /*0f20*/  IADD3 R68, PT, PT, -R68, RZ, RZ ;  /* 0x000000ff44447210 */ /* 0x010fca0007ffe1ff */
[----:B-1----:R-:W-:Y:S01]  /*0f30*/  IMAD R68, R5, R68, UR5 ;  /* 0x0000000505447e24 */ /* 0x002fe2000f8e0244 */
[----:B---3--:R-:W-:-:S05]  /*0f40*/  IADD3 R66, PT, PT, -R66, RZ, RZ ;  /* 0x000000ff42427210 */ /* 0x008fca0007ffe1ff */
[----:B--2---:R-:W-:Y:S01]  /*0f50*/  IMAD R66, R3, R66, UR4 ;  /* 0x0000000403427e24 */ /* 0x004fe2000f8e0242 */
[----:B------:R-:W-:Y:S06]  /*0f60*/  @!P0 BRA `(.L_x_15) ;  /* 0x0000000000b88947 */ /* 0x000fec0003800000 */
[----:B------:R-:W1:Y:S01]  /*0f70*/  LDC.64 R4, c[0x0][0xb18] ;  /* 0x0002c600ff047b82 */ /* 0x000e620000000a00 */
[----:B------:R-:W-:-:S07]  /*0f80*/  ISETP.NE.AND P0, PT, R9, 0x1, PT ;  /* 0x000000010900780c */ /* 0x000fce0003f05270 */
[----:B------:R-:W2:Y:S08]  /*0f90*/  LDC R10, c[0x0][0xb0c] ;  /* 0x0002c300ff0a7b82 */ /* 0x000eb00000000800 */
[----:B------:R-:W3:Y:S08]  /*0fa0*/  LDC R11, c[0x0][0x370] ;  /* 0x0000dc00ff0b7b82 */ /* 0x000ef00000000800 */
[----:B------:R-:W4:Y:S01]  /*0fb0*/  LDC R12, c[0x0][0x374] ;  /* 0x0000dd00ff0c7b82 */ /* 0x000f220000000800 */
[----:B-1----:R-:W-:-:S07]  /*0fc0*/  ISETP.NE.AND P1, PT, R4, 0x1, PT ;  /* 0x000000010400780c */ /* 0x002fce0003f25270 */
[----:B------:R-:W3:Y:S01]  /*0fd0*/  LDC.64 R6, c[0x0][0xb10] ;  /* 0x0002c400ff067b82 */ /* 0x000ee20000000a00 */
[----:B--2---:R-:W-:-:S07]  /*0fe0*/  ISETP.NE.AND P2, PT, R10, 0x1, PT ;  /* 0x000000010a00780c */ /* 0x004fce0003f45270 */
[----:B------:R-:W1:Y:S08]  /*0ff0*/  LDC R8, c[0x0][0xb20] ;  /* 0x0002c800ff087b82 */ /* 0x000e700000000800 */
[----:B------:R-:W2:Y:S01]  /*1000*/  LDC.64 R2, c[0x0][0xb28] ;  /* 0x0002ca00ff027b82 */ /* 0x000ea20000000a00 */
[----:B----4-:R-:W-:-:S04]  /*1010*/  IMAD.HI.U32 R13, R12, R5, RZ ;  /* 0x000000050c0d7227 */ /* 0x010fc800078e00ff */
[----:B------:R-:W-:-:S04]  /*1020*/  IMAD.HI.U32 R5, R20, R5, RZ ;  /* 0x0000000514057227 */ /* 0x000fc800078e00ff */
[----:B---3--:R-:W-:-:S04]  /*1030*/  IMAD.HI.U32 R14, R11, R6, RZ ;  /* 0x000000060b0e7227 */ /* 0x008fc800078e00ff */
[C---:B------:R-:W-:Y:S01]  /*1040*/  IMAD.HI.U32 R16, R21.reuse, R6, RZ ;  /* 0x0000000615107227 */ /* 0x040fe200078e00ff */
[-C--:B------:R-:W-:Y:S02]  /*1050*/  @P2 SHF.R.U32.HI R11, RZ, R7.reuse, R14 ;  /* 0x00000007ff0b2219 */ /* 0x080fe4000001160e */
[-C--:B-1----:R-:W-:Y:S02]  /*1060*/  @P1 SHF.R.U32.HI R12, RZ, R8.reuse, R13 ;  /* 0x00000008ff0c1219 */ /* 0x082fe4000001160d */
[----:B------:R-:W-:Y:S02]  /*1070*/  SHF.R.U32.HI R5, RZ, R8, R5 ;  /* 0x00000008ff057219 */ /* 0x000fe40000011605 */
[----:B------:R-:W-:Y:S02]  /*1080*/  SHF.R.U32.HI R16, RZ, R7, R16 ;  /* 0x00000007ff107219 */ /* 0x000fe40000011610 */
[----:B------:R-:W-:Y:S01]  /*1090*/  SEL R5, R20, R5, !P1 ;  /* 0x0000000514057207 */ /* 0x000fe20004800000 */
[----:B--2---:R-:W-:Y:S01]  /*10a0*/  IMAD.HI.U32 R14, R12, R2, RZ ;  /* 0x000000020c0e7227 */ /* 0x004fe200078e00ff */
[----:B------:R-:W-:-:S02]  /*10b0*/  SEL R7, R21, R16, !P2 ;  /* 0x0000001015077207 */ /* 0x000fc40005000000 */
[----:B------:R-:W-:Y:S01]  /*10c0*/  IADD3 R13, PT, PT, -R5, RZ, RZ ;  /* 0x000000ff050d7210 */ /* 0x000fe20007ffe1ff */
[----:B------:R-:W-:Y:S01]  /*10d0*/  IMAD.HI.U32 R6, R11, R2, RZ ;  /* 0x000000020b067227 */ /* 0x000fe200078e00ff */
[----:B------:R-:W-:-:S03]  /*10e0*/  @P0 SHF.R.U32.HI R12, RZ, R3, R14 ;  /* 0x00000003ff0c0219 */ /* 0x000fc6000001160e */
[----:B------:R-:W-:Y:S01]  /*10f0*/  IMAD R13, R4, R13, R20 ;  /* 0x0000000d040d7224 */ /* 0x000fe200078e0214 */
[----:B------:R-:W-:Y:S01]  /*1100*/  @P0 SHF.R.U32.HI R11, RZ, R3, R6 ;  /* 0x00000003ff0b0219 */ /* 0x000fe20000011606 */
[----:B------:R-:W-:-:S04]  /*1110*/  IMAD R12, R12, R9, RZ ;  /* 0x000000090c0c7224 */ /* 0x000fc800078e02ff */
[----:B------:R-:W-:Y:S01]  /*1120*/  IMAD R6, R11, R9, RZ ;  /* 0x000000090b067224 */ /* 0x000fe200078e02ff */
[----:B------:R-:W-:-:S04]  /*1130*/  ISETP.GE.AND P1, PT, R5, R12, PT ;  /* 0x0000000c0500720c */ /* 0x000fc80003f26270 */
[----:B------:R-:W-:Y:S01]  /*1140*/  ISETP.GE.OR P1, PT, R7, R6, P1 ;  /* 0x000000060700720c */ /* 0x000fe20000f26670 */
[----:B------:R-:W-:-:S05]  /*1150*/  IMAD.HI.U32 R6, R5, R2, RZ ;  /* 0x0000000205067227 */ /* 0x000fca00078e00ff */
[----:B------:R-:W-:-:S04]  /*1160*/  SHF.R.U32.HI R6, RZ, R3, R6 ;  /* 0x00000003ff067219 */ /* 0x000fc80000011606 */
[----:B------:R-:W-:-:S03]  /*1170*/  SEL R6, R5, R6, !P0 ;  /* 0x0000000605067207 */ /* 0x000fc60004000000 */
[----:B------:R-:W-:Y:S01]  /*1180*/  @!P1 IMAD.HI.U32 R8, R7, R2, RZ ;  /* 0x0000000207089227 */ /* 0x000fe200078e00ff */
[----:B------:R-:W-:-:S04]  /*1190*/  IADD3 R2, PT, PT, -R6, RZ, RZ ;  /* 0x000000ff06027210 */ /* 0x000fc80007ffe1ff */
[----:B------:R-:W-:Y:S01]  /*11a0*/  @!P1 SHF.R.U32.HI R8, RZ, R3, R8 ;  /* 0x00000003ff089219 */ /* 0x000fe20000011608 */
[----:B------:R-:W-:-:S03]  /*11b0*/  IMAD R2, R9, R2, R5 ;  /* 0x0000000209027224 */ /* 0x000fc600078e0205 */
[----:B------:R-:W-:-:S05]  /*11c0*/  @!P1 SEL R3, R7, R8, !P0 ;  /* 0x0000000807039207 */ /* 0x000fca0004000000 */
[--C-:B------:R-:W-:Y:S02]  /*11d0*/  @!P1 IMAD.IADD R6, R6, 0x1, -R3.reuse ;  /* 0x0000000106069824 */ /* 0x100fe400078e0a03 */
[----:B------:R-:W-:Y:S01]  /*11e0*/  @!P1 IMAD R3, R2, R11, R3 ;  /* 0x0000000b02039224 */ /* 0x000fe200078e0203 */
[----:B------:R-:W-:Y:S01]  /*11f0*/  IADD3 R2, PT, PT, -R7, RZ, RZ ;  /* 0x000000ff07027210 */ /* 0x000fe20007ffe1ff */
[----:B------:R-:W-:Y:S02]  /*1200*/  @!P1 IMAD R5, R6, R9, R7 ;  /* 0x0000000906059224 */ /* 0x000fe400078e0207 */
[----:B------:R-:W-:Y:S02]  /*1210*/  @!P1 IMAD.MOV.U32 R7, RZ, RZ, R3 ;  /* 0x000000ffff079224 */ /* 0x000fe400078e0003 */
[----:B------:R-:W-:Y:S02]  /*1220*/  IMAD R2, R10, R2, R21 ;  /* 0x000000020a027224 */ /* 0x000fe400078e0215 */
[----:B------:R-:W-:-:S02]  /*1230*/  IMAD R20, R5, R4, R13 ;  /* 0x0000000405147224 */ /* 0x000fc400078e020d */
[----:B------:R-:W-:Y:S02]  /*1240*/  IMAD R21, R7, R10, R2 ;  /* 0x0000000a07157224 */ /* 0x000fe400078e0202 */
.L_x_15:
[----:B------:R-:W1:Y:S01]  /*1250*/  LDCU UR4, c[0x0][0xb30] ;  /* 0x00016600ff0477ac */ /* 0x000e620008000800 */
[----:B------:R-:W2:Y:S08]  /*1260*/  S2UR UR37, SR_CgaCtaId ;  /* 0x00000000002579c3 */ /* 0x000eb00000008800 */
[----:B------:R-:W3:Y:S01]  /*1270*/  LDC R26, c[0x0][0xb24] ;  /* 0x0002c900ff1a7b82 */ /* 0x000ee20000000800 */
[----:B-1----:R-:W-:-:S09]  /*1280*/  UISETP.NE.AND UP1, UPT, UR4, 0x1, UPT ;  /* 0x000000010400788c */ /* 0x002fd2000bf25270 */
[----:B--2---:R-:W-:Y:S05]  /*1290*/  BRA.U UP1, `(.L_x_16) ;  /* 0x0000000101407547 */ /* 0x004fea000b800000 */
[----:B------:R-:W1:Y:S08]  /*12a0*/  LDC.64 R4, c[0x0][0xb10] ;  /* 0x0002c400ff047b82 */ /* 0x000e700000000a00 */
[----:B------:R-:W2:Y:S08]  /*12b0*/  LDC.64 R2, c[0x0][0xb18] ;  /* 0x0002c600ff027b82 */ /* 0x000eb00000000a00 */
[----:B------:R-:W4:Y:S08]  /*12c0*/  LDC R6, c[0x0][0xb20] ;  /* 0x0002c800ff067b82 */ /* 0x000f300000000800 */
[----:B------:R-:W3:Y:S01]  /*12d0*/  LDC R8, c[0x0][0xb0c] ;  /* 0x0002c300ff087b82 */ /* 0x000ee20000000800 */
[----:B-1----:R-:W-:-:S05]  /*12e0*/  IMAD.HI.U32 R4, R21, R4, RZ ;  /* 0x0000000415047227 */ /* 0x002fca00078e00ff */
[----:B------:R-:W-:Y:S01]  /*12f0*/  SHF.R.U32.HI R4, RZ, R5, R4 ;  /* 0x00000005ff047219 */ /* 0x000fe20000011604 */
[----:B--2---:R-:W-:Y:S01]  /*1300*/  IMAD.HI.U32 R3, R20, R3, RZ ;  /* 0x0000000314037227 */ /* 0x004fe200078e00ff */
[----:B------:R-:W-:-:S04]  /*1310*/  ISETP.NE.AND P0, PT, R2, 0x1, PT ;  /* 0x000000010200780c */ /* 0x000fc80003f05270 */
[----:B----4-:R-:W-:-:S04]  /*1320*/  SHF.R.U32.HI R3, RZ, R6, R3 ;  /* 0x00000006ff037219 */ /* 0x010fc80000011603 */
[----:B------:R-:W-:Y:S02]  /*1330*/  SEL R3, R20, R3, !P0 ;  /* 0x0000000314037207 */ /* 0x000fe40004000000 */
[----:B---3--:R-:W-:-:S04]  /*1340*/  ISETP.NE.AND P1, PT, R8, 0x1, PT ;  /* 0x000000010800780c */ /* 0x008fc80003f25270 */
[----:B------:R-:W-:-:S05]  /*1350*/  SEL R4, R21, R4, !P1 ;  /* 0x0000000415047207 */ /* 0x000fca0004800000 */
[----:B------:R-:W-:Y:S02]  /*1360*/  IMAD.IADD R5, R3, 0x1, -R4 ;  /* 0x0000000103057824 */ /* 0x000fe400078e0a04 */
[----:B------:R-:W-:Y:S02]  /*1370*/  IMAD.IADD R3, R4, 0x1, -R3 ;  /* 0x0000000104037824 */ /* 0x000fe400078e0a03 */
[----:B------:R-:W-:Y:S02]  /*1380*/  IMAD R21, R5, R8, R21 ;  /* 0x0000000805157224 */ /* 0x000fe400078e0215 */
[----:B------:R-:W-:-:S07]  /*1390*/  IMAD R20, R3, R2, R20 ;  /* 0x0000000203147224 */ /* 0x000fce00078e0214 */
.L_x_16:
[----:B------:R-:W-:Y:S01]  /*13a0*/  BAR.SYNC.DEFER_BLOCKING 0x0 ;  /* 0x0000000000007b1d */ /* 0x000fe20000010000 */
[----:B------:R-:W-:Y:S01]  /*13b0*/  UISETP.NE.AND UP1, UPT, UR8, 0x2, UPT ;  /* 0x000000020800788c */ /* 0x000fe2000bf25270 */
[----:B------:R-:W-:Y:S02]  /*13c0*/  ISETP.NE.OR P5, PT, R0, 0x2, !P5 ;  /* 0x000000020000780c */ /* 0x000fe40006fa5670 */
[----:B------:R-:W-:-:S06]  /*13d0*/  LOP3.LUT R2, R81, 0x1f, RZ, 0xc0, !PT ;  /* 0x0000001f51027812 */ /* 0x000fcc00078ec0ff */
[----:B------:R-:W-:Y:S05]  /*13e0*/  BRA.U UP1, `(.L_x_17) ;  /* 0x0000001101a87547 */ /* 0x000fea000b800000 */
[----:B------:R-:W1:Y:S01]  /*13f0*/  LDCU UR13, c[0x0][0x38c] ;  /* 0x00007180ff0d77ac */ /* 0x000e620008000800 */
[----:B------:R-:W2:Y:S01]  /*1400*/  LDC R9, c[0x0][0x370] ;  /* 0x0000dc00ff097b82 */ /* 0x000ea20000000800 */
[----:B------:R-:W-:Y:S01]  /*1410*/  PLOP3.LUT P1, PT, PT, PT, UP2, 0x80, 0x8 ;  /* 0x000000000008781c */ /* 0x000fe20003f2f028 */
[----:B------:R-:W-:Y:S01]  /*1420*/  HFMA2 R12, -RZ, RZ, 0, 0 ;  /* 0x00000000ff0c7431 */ /* 0x000fe200000001ff */
[----:B------:R-:W-:Y:S01]  /*1430*/  ISETP.EQ.OR P4, PT, R2, RZ, P5 ;  /* 0x000000ff0200720c */ /* 0x000fe20002f82670 */
[----:B------:R-:W-:Y:S01]  /*1440*/  IMAD.MOV.U32 R15, RZ, RZ, 0x1 ;  /* 0x00000001ff0f7424 */ /* 0x000fe200078e00ff */
[----:B------:R-:W-:Y:S01]  /*1450*/  PLOP3.LUT P1, PT, P1, PT, PT, 0x8, 0x80 ;  /* 0x000000000080781c */ /* 0x000fe20000f2e170 */
[----:B------:R-:W-:Y:S01]  /*1460*/  IMAD.MOV.U32 R14, RZ, RZ, RZ ;  /* 0x000000ffff0e7224 */ /* 0x000fe200078e00ff */
[----:B------:R-:W-:Y:S01]  /*1470*/  MOV R8, 0x1 ;  /* 0x0000000100087802 */ /* 0x000fe20000000f00 */
[----:B------:R-:W4:Y:S01]  /*1480*/  LDC R0, c[0x0][0x374] ;  /* 0x0000dd00ff007b82 */ /* 0x000f220000000800 */
[----:B------:R-:W-:Y:S01]  /*1490*/  IMAD.MOV.U32 R10, RZ, RZ, RZ ;  /* 0x000000ffff0a7224 */ /* 0x000fe200078e00ff */
[----:B------:R-:W2:Y:S01]  /*14a0*/  LDCU.64 UR22, c[0x0][0x348] ;  /* 0x00006900ff1677ac */ /* 0x000ea20008000a00 */
[----:B------:R-:W-:Y:S01]  /*14b0*/  UMOV UR6, URZ ;  /* 0x000000ff00067c82 */ /* 0x000fe20008000000 */
[----:B-1----:R-:W-:-:S04]  /*14c0*/  UIADD3 UR5, UPT, UPT, UR13, 0x1f, URZ ;  /* 0x0000001f0d057890 */ /* 0x002fc8000fffe0ff */
[----:B------:R-:W-:-:S04]  /*14d0*/  USHF.R.S32.HI UR4, URZ, 0x1f, UR5 ;  /* 0x0000001fff047899 */ /* 0x000fc80008011405 */
[----:B------:R-:W-:-:S04]  /*14e0*/  ULEA.HI UR4, UR4, UR5, URZ, 0x5 ;  /* 0x0000000504047291 */ /* 0x000fc8000f8f28ff */
[----:B------:R-:W-:Y:S02]  /*14f0*/  USHF.R.S32.HI UR15, URZ, 0x5, UR4 ;  /* 0x00000005ff0f7899 */ /* 0x000fe40008011404 */
[----:B------:R-:W-:Y:S02]  /*1500*/  UIADD3 UR4, UPT, UPT, UR13, -0x1, URZ ;  /* 0xffffffff0d047890 */ /* 0x000fe4000fffe0ff */
[----:B------:R-:W-:Y:S02]  /*1510*/  UISETP.LT.U32.AND UP0, UPT, UR15, 0x6, UPT ;  /* 0x000000060f00788c */ /* 0x000fe4000bf01070 */
[----:B------:R-:W-:Y:S02]  /*1520*/  UISETP.GE.U32.AND UP1, UPT, UR4, -0x3f, UPT ;  /* 0xffffffc10400788c */ /* 0x000fe4000bf26070 */
[----:B------:R-:W-:Y:S02]  /*1530*/  USEL UR14, UR15, 0x6, UP0 ;  /* 0x000000060f0e7887 */ /* 0x000fe40008000000 */
[----:B------:R-:W-:-:S02]  /*1540*/  UIADD3 UR13, UPT, UPT, UR13, 0x3e, URZ ;  /* 0x0000003e0d0d7890 */ /* 0x000fc4000fffe0ff */
[----:B------:R-:W-:Y:S02]  /*1550*/  UIADD3 UR5, UPT, UPT, UR14, -0x1, URZ ;  /* 0xffffffff0e057890 */ /* 0x000fe4000fffe0ff */
[----:B------:R-:W-:-:S03]  /*1560*/  UIADD3 UR7, UPT, UPT, UR15, -UR14, URZ ;  /* 0x8000000e0f077290 */ /* 0x000fc6000fffe0ff */
[----:B------:R-:W-:-:S04]  /*1570*/  @UP1 UIADD3 UR5, UPT, UPT, UR14, URZ, URZ ;  /* 0x000000ff0e051290 */ /* 0x000fc8000fffe0ff */
[----:B--2---:R-:W-:-:S12]  /*1580*/  UIADD3 UR5, UPT, UPT, UR5, 0x1, URZ ;  /* 0x0000000105057890 */ /* 0x004fd8000fffe0ff */
.L_x_35:
[----:B------:R-:W-:Y:S01]  /*1590*/  UISETP.NE.AND UP0, UPT, UR37, URZ, UPT ;  /* 0x000000ff2500728c */ /* 0x000fe2000bf05270 */
[----:B------:R-:W1:Y:S08]  /*15a0*/  S2UR UR37, SR_CgaCtaId ;  /* 0x00000000002579c3 */ /* 0x000e700000008800 */
[----:B------:R-:W-:Y:S05]  /*15b0*/  BRA.U UP0, `(.L_x_18) ;  /* 0x0000000100347547 */ /* 0x000fea000b800000 */
[----:B------:R-:W2:Y:S01]  /*15c0*/  S2R R2, SR_CgaCtaId ;  /* 0x0000000000027919 */ /* 0x000ea20000008800 */
[----:B------:R-:W-:-:S04]  /*15d0*/  MOV R3, 0x400 ;  /* 0x0000040000037802 */ /* 0x000fc80000000f00 */
[----:B--2---:R-:W-:Y:S02]  /*15e0*/  LEA R3, R2, R3, 0x18 ;  /* 0x0000000302037211 */ /* 0x004fe400078ec0ff */
[----:B------:R-:W-:-:S03]  /*15f0*/  SHF.L.U32 R2, R8, 0x1f, RZ ;  /* 0x0000001f08027819 */ /* 0x000fc600000006ff */
[----:B------:R-:W-:-:S04]  /*1600*/  IMAD R3, R10, 0x8, R3 ;  /* 0x000000080a037824 */ /* 0x000fc800078e0203 */
[----:B------:R-:W2:Y:S02]  /*1610*/  SYNCS.PHASECHK.TRANS64.TRYWAIT P0, [R3+URZ+0x120], R2 ;  /* 0x00012002030075a7 */ /* 0x000ea400080011ff */
[----:B--2---:R-:W-:Y:S05]  /*1620*/  @!P0 BRA `(.L_x_19) ;  /* 0x0000006c00088947 */ /* 0x004fea0003800000 */
.L_x_133:
[----:B------:R-:W-:Y:S01]  /*1630*/  VIADD R10, R10, 0x1 ;  /* 0x000000010a0a7836 */ /* 0x000fe20000000000 */
[----:B------:R2:W-:Y:S04]  /*1640*/  SYNCS.ARRIVE.TRANS64.A1T0 RZ, [R3+URZ+0x110], RZ ;  /* 0x000110ff03ff79a7 */ /* 0x0005e800081000ff */
[----:B------:R-:W-:-:S04]  /*1650*/  ISETP.NE.AND P0, PT, R10, 0x2, PT ;  /* 0x000000020a00780c */ /* 0x000fc80003f05270 */
[----:B------:R-:W-:Y:S02]  /*1660*/  SEL R10, R10, RZ, P0 ;  /* 0x000000ff0a0a7207 */ /* 0x000fe40000000000 */
[----:B--2---:R-:W-:-:S04]  /*1670*/  SEL R3, RZ, 0x1, P0 ;  /* 0x00000001ff037807 */ /* 0x004fc80000000000 */
[----:B------:R-:W-:-:S07]  /*1680*/  LOP3.LUT R8, R8, R3, RZ, 0x3c, !PT ;  /* 0x0000000308087212 */ /* 0x000fce00078e3cff */
.L_x_18:
[----:B------:R-:W-:Y:S01]  /*1690*/  UMOV UR4, 0x400 ;  /* 0x0000040000047882 */ /* 0x000fe20000000000 */
[----:B------:R-:W-:Y:S01]  /*16a0*/  SHF.L.U32 R2, R15, 0x1f, RZ ;  /* 0x0000001f0f027819 */ /* 0x000fe200000006ff */
[----:B-1----:R-:W-:Y:S01]  /*16b0*/  ULEA UR4, UR37, UR4, 0x18 ;  /* 0x0000000425047291 */ /* 0x002fe2000f8ec0ff */
[----:B------:R-:W-:Y:S01]  /*16c0*/  R2UR UR35, R21 ;  /* 0x00000000152372ca */ /* 0x000fe200000e0000 */
[----:B------:R-:W-:Y:S01]  /*16d0*/  UISETP.GE.U32.AND UP0, UPT, UR13, 0x3f, UPT ;  /* 0x0000003f0d00788c */ /* 0x000fe2000bf06070 */
[----:B------:R-:W-:Y:S01]  /*16e0*/  R2UR UR11, R20 ;  /* 0x00000000140b72ca */ /* 0x000fe200000e0000 */
[----:B------:R-:W-:Y:S01]  /*16f0*/  ULEA UR8, UR6, UR4, 0x3 ;  /* 0x0000000406087291 */ /* 0x000fe2000f8e18ff */
[----:B------:R-:W-:-:S08]  /*1700*/  UMOV UR24, URZ ;  /* 0x000000ff00187c82 */ /* 0x000fd00008000000 */
[----:B------:R1:W2:Y:S01]  /*1710*/  SYNCS.PHASECHK.TRANS64.TRYWAIT P0, [UR8+0x30], R2 ;  /* 0x00003002ff0075a7 */ /* 0x0002a20008001108 */
[----:B------:R-:W-:Y:S02]  /*1720*/  USHF.L.U32 UR35, UR35, 0x7, URZ ;  /* 0x0000000723237899 */ /* 0x000fe400080006ff */
[----:B------:R-:W-:Y:S01]  /*1730*/  USHF.L.U32 UR11, UR11, 0x6, URZ ;  /* 0x000000060b0b7899 */ /* 0x000fe200080006ff */
[----:B------:R-:W-:Y:S11]  /*1740*/  BRA.U !UP0, `(.L_x_20) ;  /* 0x0000000108a87547 */ /* 0x000ff6000b800000 */
[----:B------:R-:W-:Y:S01]  /*1750*/  UMOV UR16, URZ ;  /* 0x000000ff00107c82 */ /* 0x000fe20008000000 */
[----:B------:R-:W-:-:S05]  /*1760*/  UMOV UR17, UR6 ;  /* 0x0000000600117c82 */ /* 0x000fca0008000000 */
.L_x_25:
[----:B-1----:R-:W-:Y:S01]  /*1770*/  ULEA UR33, UR17, UR4, 0x3 ;  /* 0x0000000411217291 */ /* 0x002fe2000f8e18ff */
[----:B--2---:R-:W-:Y:S01]  /*1780*/  @!P5 MOV R3, 0x6000 ;  /* 0x000060000003d802 */ /* 0x004fe20000000f00 */
[----:B--2---:R-:W-:Y:S10]  /*1790*/  @P0 BRA `(.L_x_21) ;  /* 0x00000000000c0947 */ /* 0x004ff40003800000 */
[----:B------:R-:W-:-:S04]  /*17a0*/  SHF.L.U32 R5, R15, 0x1f, RZ ;  /* 0x0000001f0f057819 */ /* 0x000fc800000006ff */
[----:B------:R-:W2:Y:S02]  /*17b0*/  SYNCS.PHASECHK.TRANS64.TRYWAIT P0, [UR33+0x30], R5 ;  /* 0x00003005ff0075a7 */ /* 0x000ea40008001121 */
[----:B--2---:R-:W-:Y:S05]  /*17c0*/  @!P0 BRA `(.L_x_22) ;  /* 0x0000006800b48947 */ /* 0x004fea0003800000 */
.L_x_21:
[----:B------:R2:W-:Y:S01]  /*17d0*/  @!P5 SYNCS.ARRIVE.TRANS64 RZ, [UR33], R3 ;  /* 0x00000003ffffd9a7 */ /* 0x0005e20008000021 */
[----:B------:R-:W-:Y:S04]  /*17e0*/  BSSY.RECONVERGENT B0, `(.L_x_23) ;  /* 0x0000003000007945 */ /* 0x000fe80003800200 */
[----:B------:R-:W-:Y:S05]  /*17f0*/  @P4 BRA `(.L_x_24) ;  /* 0x0000000000044947 */ /* 0x000fea0003800000 */
[----:B------:R-:W-:Y:S05]  /*1800*/  BPT.TRAP 0x1 ;  /* 0x000000040000795c */ /* 0x000fea0000300000 */
.L_x_24:
[----:B------:R-:W-:Y:S05]  /*1810*/  BSYNC.RECONVERGENT B0 ;  /* 0x0000000000007941 */ /* 0x000fea0003800200 */
.L_x_23:
[----:B------:R-:W-:Y:S02]  /*1820*/  UIADD3 UR6, UPT, UPT, UR17, 0x1, URZ ;  /* 0x0000000111067890 */ /* 0x000fe4000fffe0ff */
[----:B------:R-:W-:Y:S02]  /*1830*/  ULEA UR32, UR17, UR4, 0xe ;  /* 0x0000000411207291 */ /* 0x000fe4000f8e70ff */
[----:B------:R-:W-:Y:S02]  /*1840*/  UISETP.NE.AND UP0, UPT, UR6, 0x6, UPT ;  /* 0x000000060600788c */ /* 0x000fe4000bf05270 */
[----:B------:R-:W-:Y:S02]  /*1850*/  UIADD3 UR26, UP1, UPT, UR22, 0x80, URZ ;  /* 0x00000080161a7890 */ /* 0x000fe4000ff3e0ff */
[----:B------:R-:W-:Y:S02]  /*1860*/  USEL UR9, URZ, 0x1, UP0 ;  /* 0x00000001ff097887 */ /* 0x000fe40008000000 */
[----:B------:R-:W-:-:S02]  /*1870*/  USEL UR6, UR6, URZ, UP0 ;  /* 0x000000ff06067287 */ /* 0x000fc40008000000 */
[----:B------:R-:W-:Y:S02]  /*1880*/  UIADD3 UR20, UP0, UPT, UR22, 0x180, URZ ;  /* 0x0000018016147890 */ /* 0x000fe4000ff1e0ff */
[----:B------:R-:W-:Y:S01]  /*1890*/  ULEA UR8, UR6, UR4, 0x3 ;  /* 0x0000000406087291 */ /* 0x000fe2000f8e18ff */
[----:B------:R-:W-:Y:S01]  /*18a0*/  LOP3.LUT R15, R15, UR9, RZ, 0x3c, !PT ;  /* 0x000000090f0f7c12 */ /* 0x000fe2000f8e3cff */
[----:B------:R-:W-:Y:S02]  /*18b0*/  USHF.L.U32 UR34, UR16, 0x5, URZ ;  /* 0x0000000510227899 */ /* 0x000fe400080006ff */
[----:B------:R-:W-:Y:S01]  /*18c0*/  UIADD3.X UR27, UPT, UPT, URZ, UR23, URZ, UP1, !UPT ;  /* 0x00000017ff1b7290 */ /* 0x000fe20008ffe4ff */
[----:B-1----:R-:W-:Y:S01]  /*18d0*/  SHF.L.U32 R2, R15, 0x1f, RZ ;  /* 0x0000001f0f027819 */ /* 0x002fe200000006ff */
[----:B------:R-:W-:Y:S02]  /*18e0*/  UIADD3 UR32, UPT, UPT, UR32, 0x8400, URZ ;  /* 0x0000840020207890 */ /* 0x000fe4000fffe0ff */
[----:B------:R-:W-:Y:S01]  /*18f0*/  UIADD3.X UR21, UPT, UPT, URZ, UR23, URZ, UP0, !UPT ;  /* 0x00000017ff157290 */ /* 0x000fe200087fe4ff */
[----:B------:R1:W1:Y:S01]  /*1900*/  SYNCS.PHASECHK.TRANS64.TRYWAIT P0, [UR8+0x30], R2 ;  /* 0x00003002ff0075a7 */ /* 0x0002620008001108 */
[----:B------:R-:W-:Y:S01]  /*1910*/  ULEA UR8, UR17, UR4, 0xd ;  /* 0x0000000411087291 */ /* 0x000fe2000f8e68ff */
[----:B------:R-:W-:Y:S01]  /*1920*/  UMOV UR18, 0x0 ;  /* 0x0000000000127882 */ /* 0x000fe20000000000 */
[----:B------:R-:W-:-:S02]  /*1930*/  UMOV UR19, 0x10000000 ;  /* 0x1000000000137882 */ /* 0x000fc40000000000 */
[----:B------:R-:W-:Y:S01]  /*1940*/  UIADD3 UR8, UPT, UPT, UR8, 0x20400, URZ ;  /* 0x0002040008087890 */ /* 0x000fe2000fffe0ff */
[----:B------:R1:W-:Y:S01]  /*1950*/  UTMALDG.3D [UR32], [UR26], desc[UR18] ;  /* 0x000012201a0075b4 */ /* 0x0003e20008011000 */
[----:B------:R-:W-:Y:S01]  /*1960*/  UMOV UR12, UR36 ;  /* 0x00000024000c7c82 */ /* 0x000fe20008000000 */
[----:B------:R-:W-:Y:S01]  /*1970*/  UMOV UR9, UR33 ;  /* 0x0000002100097c82 */ /* 0x000fe20008000000 */
[----:B------:R-:W-:Y:S01]  /*1980*/  UMOV UR10, UR34 ;  /* 0x00000022000a7c82 */ /* 0x000fe20008000000 */
[----:B------:R-:W-:Y:S01]  /*1990*/  UIADD3 UR16, UPT, UPT, UR16, 0x1, URZ ;  /* 0x0000000110107890 */ /* 0x000fe2000fffe0ff */
[----:B------:R-:W-:Y:S01]  /*19a0*/  UMOV UR24, UR5 ;  /* 0x0000000500187c82 */ /* 0x000fe20008000000 */
[----:B------:R-:W-:Y:S02]  /*19b0*/  UMOV UR17, UR6 ;  /* 0x0000000600117c82 */ /* 0x000fe40008000000 */
[----:B------:R1:W-:Y:S01]  /*19c0*/  UTMALDG.3D [UR8], [UR20], desc[UR18] ;  /* 0x00001208140075b4 */ /* 0x0003e20008011000 */
[----:B------:R-:W-:-:S09]  /*19d0*/  UISETP.NE.AND UP0, UPT, UR16, UR5, UPT ;  /* 0x000000051000728c */ /* 0x000fd2000bf05270 */
[----:B------:R-:W-:Y:S05]  /*19e0*/  BRA.U UP0, `(.L_x_25) ;  /* 0xfffffffd00607547 */ /* 0x000fea000b83ffff */
.L_x_20:
[----:B-1----:R-:W-:Y:S01]  /*19f0*/  ULEA UR8, UR6, UR4, 0x3 ;  /* 0x0000000406087291 */ /* 0x002fe2000f8e18ff */
[----:B------:R-:W-:Y:S01]  /*1a00*/  SHF.L.U32 R2, R15, 0x1f, RZ ;  /* 0x0000001f0f027819 */ /* 0x000fe200000006ff */
[----:B------:R-:W-:Y:S01]  /*1a10*/  @!P1 SYNCS.ARRIVE.TRANS64.A1T0 RZ, [UR4+0xa8], RZ ;  /* 0x0000a8ffffff99a7 */ /* 0x000fe20008100004 */
[----:B------:R-:W-:-:S06]  /*1a20*/  UISETP.GT.AND UP0, UPT, UR15, UR14, UPT ;  /* 0x0000000e0f00728c */ /* 0x000fcc000bf04270 */
[----:B--2---:R1:W2:Y:S03]  /*1a30*/  SYNCS.PHASECHK.TRANS64.TRYWAIT P0, [UR8+0x30], R2 ;  /* 0x00003002ff0075a7 */ /* 0x0042a60008001108 */
[----:B------:R-:W-:Y:S05]  /*1a40*/  BRA.U !UP0, `(.L_x_26) ;  /* 0x0000000108ac7547 */ /* 0x000fea000b800000 */
[----:B------:R-:W-:Y:S01]  /*1a50*/  UIADD3 UR21, UPT, UPT, UR7, UR24, URZ ;  /* 0x0000001807157290 */ /* 0x000fe2000fffe0ff */
[----:B------:R-:W-:-:S11]  /*1a60*/  UMOV UR25, UR6 ;  /* 0x0000000600197c82 */ /* 0x000fd60008000000 */
.L_x_31:
[----:B-1----:R-:W-:Y:S01]  /*1a70*/  ULEA UR17, UR25, UR4, 0x3 ;  /* 0x0000000419117291 */ /* 0x002fe2000f8e18ff */
[----:B--2---:R-:W-:Y:S01]  /*1a80*/  @!P5 MOV R3, 0x6000 ;  /* 0x000060000003d802 */ /* 0x004fe20000000f00 */
[----:B--2---:R-:W-:Y:S10]  /*1a90*/  @P0 BRA `(.L_x_27) ;  /* 0x00000000000c0947 */ /* 0x004ff40003800000 */
[----:B------:R-:W-:-:S04]  /*1aa0*/  SHF.L.U32 R5, R15, 0x1f, RZ ;  /* 0x0000001f0f057819 */ /* 0x000fc800000006ff */
[----:B------:R-:W2:Y:S02]  /*1ab0*/  SYNCS.PHASECHK.TRANS64.TRYWAIT P0, [UR17+0x30], R5 ;  /* 0x00003005ff0075a7 */ /* 0x000ea40008001111 */
[----:B--2---:R-:W-:Y:S05]  /*1ac0*/  @!P0 BRA `(.L_x_28) ;  /* 0x00000068000c8947 */ /* 0x004fea0003800000 */
.L_x_27:
[----:B------:R2:W-:Y:S01]  /*1ad0*/  @!P5 SYNCS.ARRIVE.TRANS64 RZ, [UR17], R3 ;  /* 0x00000003ffffd9a7 */ /* 0x0005e20008000011 */
[----:B------:R-:W-:Y:S04]  /*1ae0*/  BSSY.RECONVERGENT B0, `(.L_x_29) ;  /* 0x0000003000007945 */ /* 0x000fe80003800200 */
[----:B------:R-:W-:Y:S05]  /*1af0*/  @P4 BRA `(.L_x_30) ;  /* 0x0000000000044947 */ /* 0x000fea0003800000 */
[----:B------:R-:W-:Y:S05]  /*1b00*/  BPT.TRAP 0x1 ;  /* 0x000000040000795c */ /* 0x000fea0000300000 */
.L_x_30:
[----:B------:R-:W-:Y:S05]  /*1b10*/  BSYNC.RECONVERGENT B0 ;  /* 0x0000000000007941 */ /* 0x000fea0003800200 */
.L_x_29:
        /* <DEDUP_REMOVED lines=10> */
[----:B------:R-:W-:Y:S01]  /*1bc0*/  UIADD3 UR16, UPT, UPT, UR16, 0x8400, URZ ;  /* 0x0000840010107890 */ /* 0x000fe2000fffe0ff */
[----:B-1----:R-:W-:Y:S01]  /*1bd0*/  SHF.L.U32 R2, R15, 0x1f, RZ ;  /* 0x0000001f0f027819 */ /* 0x002fe200000006ff */
[----:B------:R-:W-:Y:S02]  /*1be0*/  UIADD3.X UR31, UPT, UPT, URZ, UR23, URZ, UP1, !UPT ;  /* 0x00000017ff1f7290 */ /* 0x000fe40008ffe4ff */
[----:B------:R-:W-:Y:S01]  /*1bf0*/  UIADD3.X UR29, UPT, UPT, URZ, UR23, URZ, UP0, !UPT ;  /* 0x00000017ff1d7290 */ /* 0x000fe200087fe4ff */
[----:B------:R1:W1:Y:S01]  /*1c00*/  SYNCS.PHASECHK.TRANS64.TRYWAIT P0, [UR8+0x30], R2 ;  /* 0x00003002ff0075a7 */ /* 0x0002620008001108 */
[----:B------:R-:W-:Y:S01]  /*1c10*/  ULEA UR8, UR25, UR4, 0xd ;  /* 0x0000000419087291 */ /* 0x000fe2000f8e68ff */
[----:B------:R-:W-:Y:S01]  /*1c20*/  UMOV UR26, 0x0 ;  /* 0x00000000001a7882 */ /* 0x000fe20000000000 */
[----:B------:R-:W-:-:S02]  /*1c30*/  UMOV UR27, 0x10000000 ;  /* 0x10000000001b7882 */ /* 0x000fc40000000000 */
[----:B------:R-:W-:Y:S01]  /*1c40*/  UIADD3 UR8, UPT, UPT, UR8, 0x20400, URZ ;  /* 0x0002040008087890 */ /* 0x000fe2000fffe0ff */
[----:B------:R-:W-:Y:S01]  /*1c50*/  UMOV UR19, UR35 ;  /* 0x0000002300137c82 */ /* 0x000fe20008000000 */
[----:B------:R-:W-:Y:S01]  /*1c60*/  UMOV UR20, UR36 ;  /* 0x0000002400147c82 */ /* 0x000fe20008000000 */
[----:B------:R-:W-:Y:S01]  /*1c70*/  UMOV UR12, UR36 ;  /* 0x00000024000c7c82 */ /* 0x000fe20008000000 */
[----:B------:R-:W-:Y:S01]  /*1c80*/  UMOV UR9, UR17 ;  /* 0x0000001100097c82 */ /* 0x000fe20008000000 */
[----:B------:R-:W-:Y:S01]  /*1c90*/  UMOV UR10, UR18 ;  /* 0x00000012000a7c82 */ /* 0x000fe20008000000 */
[----:B------:R1:W-:Y:S01]  /*1ca0*/  UTMALDG.3D [UR16], [UR30], desc[UR26] ;  /* 0x00001a101e0075b4 */ /* 0x0003e20008011000 */
[----:B------:R-:W-:Y:S01]  /*1cb0*/  UIADD3 UR24, UPT, UPT, UR24, 0x1, URZ ;  /* 0x0000000118187890 */ /* 0x000fe2000fffe0ff */
[----:B------:R-:W-:-:S03]  /*1cc0*/  UMOV UR25, UR6 ;  /* 0x0000000600197c82 */ /* 0x000fc60008000000 */
[----:B------:R-:W-:Y:S01]  /*1cd0*/  UISETP.NE.AND UP0, UPT, UR24, UR21, UPT ;  /* 0x000000151800728c */ /* 0x000fe2000bf05270 */
[----:B------:R1:W-:Y:S08]  /*1ce0*/  UTMALDG.3D [UR8], [UR28], desc[UR26] ;  /* 0x00001a081c0075b4 */ /* 0x0003f00008011000 */
[----:B------:R-:W-:Y:S05]  /*1cf0*/  BRA.U UP0, `(.L_x_31) ;  /* 0xfffffffd005c7547 */ /* 0x000fea000b83ffff */
.L_x_26:
[----:B-1----:R-:W-:Y:S01]  /*1d00*/  LEA R2, R14, UR4, 0x3 ;  /* 0x000000040e027c11 */ /* 0x002fe2000f8e18ff */
[----:B------:R-:W-:Y:S01]  /*1d10*/  NOP ;  /* 0x0000000000007918 */ /* 0x000fe20000000000 */
[----:B--2---:R-:W-:Y:S02]  /*1d20*/  SHF.L.U32 R3, R12, 0x1f, RZ ;  /* 0x0000001f0c037819 */ /* 0x004fe400000006ff */
[----:B------:R-:W-:Y:S02]  /*1d30*/  LEA R4, R14, UR4, 0x4 ;  /* 0x000000040e047c11 */ /* 0x000fe4000f8e20ff */
[----:B------:R-:W1:Y:S02]  /*1d40*/  SYNCS.PHASECHK.TRANS64.TRYWAIT P0, [R2+URZ+0xb0], R3 ;  /* 0x0000b003020075a7 */ /* 0x000e6400080011ff */
[----:B-1----:R-:W-:Y:S05]  /*1d50*/  @!P0 BRA `(.L_x_32) ;  /* 0x0000006400808947 */ /* 0x002fea0003800000 */
.L_x_136:
[----:B------:R-:W2:Y:S01]  /*1d60*/  LDS.128 R4, [R4+0x140] ;  /* 0x0001400004047984 */ /* 0x000ea20000000c00 */
[----:B---3--:R-:W-:Y:S01]  /*1d70*/  ISETP.GE.AND P0, PT, R26, 0x1, PT ;  /* 0x000000011a00780c */ /* 0x008fe20003f06270 */
[----:B-1----:R-:W-:Y:S01]  /*1d80*/  VIADD R2, R2, 0xc0 ;  /* 0x000000c002027836 */ /* 0x002fe20000000000 */
[----:B------:R-:W-:Y:S01]  /*1d90*/  @!PT LDS RZ, [RZ] ;  /* 0x00000000fffff984 */ /* 0x000fe20000000800 */
[----:B------:R-:W-:Y:S01]  /*1da0*/  @!PT LDS RZ, [RZ] ;  /* 0x00000000fffff984 */ /* 0x000fe20000000800 */
[----:B------:R-:W-:Y:S01]  /*1db0*/  @!PT LDS RZ, [RZ] ;  /* 0x00000000fffff984 */ /* 0x000fe20000000800 */
[----:B------:R-:W-:Y:S01]  /*1dc0*/  @!PT LDS RZ, [RZ] ;  /* 0x00000000fffff984 */ /* 0x000fe20000000800 */
[----:B------:R1:W-:Y:S06]  /*1dd0*/  MEMBAR.ALL.CTA ;  /* 0x0000000000007992 */ /* 0x0003ec0000008000 */
[----:B-1----:R-:W1:Y:S01]  /*1de0*/  FENCE.VIEW.ASYNC.S ;  /* 0x00000000000073c6 */ /* 0x002e620000000000 */
[----:B------:R-:W-:-:S04]  /*1df0*/  PRMT R2, RZ, 0x654, R2 ;  /* 0x00000654ff027816 */ /* 0x000fc80000000002 */
[----:B-1----:R1:W-:Y:S01]  /*1e00*/  SYNCS.ARRIVE.TRANS64.RED.A1T0 RZ, [R2+URZ], RZ ;  /* 0x000000ff02ff79a7 */ /* 0x0023e200081004ff */
[----:B--2---:R-:W-:-:S13]  /*1e10*/  LOP3.LUT P2, RZ, R6, 0x1, RZ, 0xc0, !PT ;  /* 0x0000000106ff7812 */ /* 0x004fda000784c0ff */
[----:B------:R-:W-:Y:S01]  /*1e20*/  @P2 SHF.R.U32.HI R3, RZ, 0x10, R5 ;  /* 0x00000010ff032819 */ /* 0x000fe20000011605 */
[----:B------:R-:W-:Y:S01]  /*1e30*/  VOTEU.ANY UP0, P2 ;  /* 0x0000000000ff7886 */ /* 0x000fe20001000100 */
[----:B------:R-:W-:Y:S02]  /*1e40*/  @P2 MOV R13, R4 ;  /* 0x00000004000d2202 */ /* 0x000fe40000000f00 */
[----:B------:R-:W-:Y:S02]  /*1e50*/  @P2 R2UR.BROADCAST UR8, R3 ;  /* 0x00000000030822ca */ /* 0x000fe400008e0000 */
[----:B------:R-:W-:-:S11]  /*1e60*/  @P2 LOP3.LUT R11, R5, 0xffff, RZ, 0xc0, !PT ;  /* 0x0000ffff050b2812 */ /* 0x000fd600078ec0ff */
[----:B------:R-:W-:Y:S01]  /*1e70*/  @UP0 UMOV UR36, UR8 ;  /* 0x0000000800240c82 */ /* 0x000fe20008000000 */
[----:B-1----:R-:W-:Y:S05]  /*1e80*/  @!P0 BRA `(.L_x_33) ;  /* 0x0000000000b88947 */ /* 0x002fea0003800000 */
[----:B------:R-:W4:Y:S01]  /*1e90*/  LDC.64 R4, c[0x0][0xb18] ;  /* 0x0002c600ff047b82 */ /* 0x000f220000000a00 */
[----:B------:R-:W-:-:S07]  /*1ea0*/  ISETP.NE.AND P3, PT, R26, 0x1, PT ;  /* 0x000000011a00780c */ /* 0x000fce0003f65270 */
[----:B------:R-:W1:Y:S08]  /*1eb0*/  LDC.64 R6, c[0x0][0xb10] ;  /* 0x0002c400ff067b82 */ /* 0x000e700000000a00 */
[----:B------:R-:W2:Y:S08]  /*1ec0*/  LDC R16, c[0x0][0xb20] ;  /* 0x0002c800ff107b82 */ /* 0x000eb00000000800 */
[----:B------:R-:W3:Y:S01]  /*1ed0*/  LDC R18, c[0x0][0xb0c] ;  /* 0x0002c300ff127b82 */ /* 0x000ee20000000800 */
[----:B----4-:R-:W-:Y:S01]  /*1ee0*/  IMAD.HI.U32 R17, R0, R5, RZ ;  /* 0x0000000500117227 */ /* 0x010fe200078e00ff */
[----:B------:R-:W-:-:S03]  /*1ef0*/  ISETP.NE.AND P0, PT, R4, 0x1, PT ;  /* 0x000000010400780c */ /* 0x000fc60003f05270 */
[----:B------:R-:W-:-:S03]  /*1f00*/  IMAD.HI.U32 R5, R11, R5, RZ ;  /* 0x000000050b057227 */ /* 0x000fc600078e00ff */
[----:B------:R-:W4:Y:S01]  /*1f10*/  LDC.64 R2, c[0x0][0xb28] ;  /* 0x0002ca00ff027b82 */ /* 0x000f220000000a00 */
[----:B-1----:R-:W-:-:S04]  /*1f20*/  IMAD.HI.U32 R20, R9, R6, RZ ;  /* 0x0000000609147227 */ /* 0x002fc800078e00ff */
[----:B------:R-:W-:Y:S01]  /*1f30*/  IMAD.HI.U32 R22, R13, R6, RZ ;  /* 0x000000060d167227 */ /* 0x000fe200078e00ff */
[----:B------:R-:W-:Y:S02]  /*1f40*/  SHF.R.U32.HI R20, RZ, R7, R20 ;  /* 0x00000007ff147219 */ /* 0x000fe40000011614 */
[-C--:B--2---:R-:W-:Y:S02]  /*1f50*/  SHF.R.U32.HI R17, RZ, R16.reuse, R17 ;  /* 0x00000010ff117219 */ /* 0x084fe40000011611 */
[----:B------:R-:W-:Y:S02]  /*1f60*/  SHF.R.U32.HI R16, RZ, R16, R5 ;  /* 0x00000010ff107219 */ /* 0x000fe40000011605 */
[----:B------:R-:W-:Y:S02]  /*1f70*/  SEL R17, R0, R17, !P0 ;  /* 0x0000001100117207 */ /* 0x000fe40004000000 */
[----:B------:R-:W-:Y:S02]  /*1f80*/  SHF.R.U32.HI R22, RZ, R7, R22 ;  /* 0x00000007ff167219 */ /* 0x000fe40000011616 */
[----:B---3--:R-:W-:-:S02]  /*1f90*/  ISETP.NE.AND P1, PT, R18, 0x1, PT ;  /* 0x000000011200780c */ /* 0x008fc40003f25270 */
[----:B------:R-:W-:Y:S02]  /*1fa0*/  SEL R5, R11, R16, !P0 ;  /* 0x000000100b057207 */ /* 0x000fe40004000000 */
[----:B------:R-:W-:Y:S02]  /*1fb0*/  SEL R19, R9, R20, !P1 ;  /* 0x0000001409137207 */ /* 0x000fe40004800000 */
[----:B------:R-:W-:Y:S01]  /*1fc0*/  SEL R7, R13, R22, !P1 ;  /* 0x000000160d077207 */ /* 0x000fe20004800000 */
[----:B----4-:R-:W-:-:S04]  /*1fd0*/  IMAD.HI.U32 R20, R17, R2, RZ ;  /* 0x0000000211147227 */ /* 0x010fc800078e00ff */
[----:B------:R-:W-:Y:S01]  /*1fe0*/  IMAD.HI.U32 R6, R19, R2, RZ ;  /* 0x0000000213067227 */ /* 0x000fe200078e00ff */
[----:B------:R-:W-:-:S04]  /*1ff0*/  @P3 SHF.R.U32.HI R17, RZ, R3, R20 ;  /* 0x00000003ff113219 */ /* 0x000fc80000011614 */
        /* <DEDUP_REMOVED lines=8> */
[----:B------:R-:W-:-:S04]  /*2080*/  @!P0 IMAD.HI.U32 R16, R7, R2, RZ ;  /* 0x0000000207108227 */ /* 0x000fc800078e00ff */
[----:B------:R-:W-:Y:S01]  /*2090*/  IMAD.MOV R2, RZ, RZ, -R6 ;  /* 0x000000ffff027224 */ /* 0x000fe200078e0a06 */
[----:B------:R-:W-:-:S03]  /*20a0*/  @!P0 SHF.R.U32.HI R16, RZ, R3, R16 ;  /* 0x00000003ff108219 */ /* 0x000fc60000011610 */
[----:B------:R-:W-:Y:S01]  /*20b0*/  IMAD R2, R26, R2, R5 ;  /* 0x000000021a027224 */ /* 0x000fe200078e0205 */
[----:B------:R-:W-:Y:S02]  /*20c0*/  @!P0 SEL R3, R7, R16, !P3 ;  /* 0x0000001007038207 */ /* 0x000fe40005800000 */
[----:B------:R-:W-:-:S03]  /*20d0*/  IADD3 R16, PT, PT, -R5, RZ, RZ ;  /* 0x000000ff05107210 */ /* 0x000fc60007ffe1ff */
[--C-:B------:R-:W-:Y:S02]  /*20e0*/  @!P0 IMAD.IADD R6, R6, 0x1, -R3.reuse ;  /* 0x0000000106068824 */ /* 0x100fe400078e0a03 */
[----:B------:R-:W-:Y:S01]  /*20f0*/  @!P0 IMAD R3, R2, R19, R3 ;  /* 0x0000001302038224 */ /* 0x000fe200078e0203 */
[----:B------:R-:W-:Y:S01]  /*2100*/  IADD3 R2, PT, PT, -R7, RZ, RZ ;  /* 0x000000ff07027210 */ /* 0x000fe20007ffe1ff */
[----:B------:R-:W-:Y:S02]  /*2110*/  @!P0 IMAD R5, R26, R6, R7 ;  /* 0x000000061a058224 */ /* 0x000fe400078e0207 */
[----:B------:R-:W-:Y:S02]  /*2120*/  IMAD R11, R4, R16, R11 ;  /* 0x00000010040b7224 */ /* 0x000fe400078e020b */
[----:B------:R-:W-:Y:S02]  /*2130*/  @!P0 IMAD.MOV.U32 R7, RZ, RZ, R3 ;  /* 0x000000ffff078224 */ /* 0x000fe400078e0003 */
[----:B------:R-:W-:-:S02]  /*2140*/  IMAD R2, R18, R2, R13 ;  /* 0x0000000212027224 */ /* 0x000fc400078e020d */
[----:B------:R-:W-:Y:S02]  /*2150*/  IMAD R11, R5, R4, R11 ;  /* 0x00000004050b7224 */ /* 0x000fe400078e020b */
[----:B------:R-:W-:Y:S02]  /*2160*/  IMAD R13, R7, R18, R2 ;  /* 0x00000012070d7224 */ /* 0x000fe400078e0202 */
.L_x_33:
[----:B------:R-:W1:Y:S02]  /*2170*/  LDCU UR8, c[0x0][0xb30] ;  /* 0x00016600ff0877ac */ /* 0x000e640008000800 */
[----:B-1----:R-:W-:-:S09]  /*2180*/  UISETP.NE.AND UP0, UPT, UR8, 0x1, UPT ;  /* 0x000000010800788c */ /* 0x002fd2000bf05270 */
[----:B------:R-:W-:Y:S05]  /*2190*/  BRA.U UP0, `(.L_x_34) ;  /* 0x0000000100407547 */ /* 0x000fea000b800000 */
[----:B------:R-:W1:Y:S08]  /*21a0*/  LDC.64 R4, c[0x0][0xb10] ;  /* 0x0002c400ff047b82 */ /* 0x000e700000000a00 */
[----:B------:R-:W2:Y:S08]  /*21b0*/  LDC.64 R2, c[0x0][0xb18] ;  /* 0x0002c600ff027b82 */ /* 0x000eb00000000a00 */
[----:B------:R-:W3:Y:S08]  /*21c0*/  LDC R6, c[0x0][0xb20] ;  /* 0x0002c800ff067b82 */ /* 0x000ef00000000800 */
[----:B------:R-:W4:Y:S01]  /*21d0*/  LDC R16, c[0x0][0xb0c] ;  /* 0x0002c300ff107b82 */ /* 0x000f220000000800 */
[----:B-1----:R-:W-:-:S05]  /*21e0*/  IMAD.HI.U32 R4, R13, R4, RZ ;  /* 0x000000040d047227 */ /* 0x002fca00078e00ff */
[----:B------:R-:W-:Y:S01]  /*21f0*/  SHF.R.U32.HI R4, RZ, R5, R4 ;  /* 0x00000005ff047219 */ /* 0x000fe20000011604 */
[----:B--2---:R-:W-:Y:S01]  /*2200*/  IMAD.HI.U32 R3, R11, R3, RZ ;  /* 0x000000030b037227 */ /* 0x004fe200078e00ff */
[----:B------:R-:W-:-:S04]  /*2210*/  ISETP.NE.AND P0, PT, R2, 0x1, PT ;  /* 0x000000010200780c */ /* 0x000fc80003f05270 */
[----:B---3--:R-:W-:-:S04]  /*2220*/  SHF.R.U32.HI R6, RZ, R6, R3 ;  /* 0x00000006ff067219 */ /* 0x008fc80000011603 */
[----:B------:R-:W-:Y:S02]  /*2230*/  SEL R3, R11, R6, !P0 ;  /* 0x000000060b037207 */ /* 0x000fe40004000000 */
[----:B----4-:R-:W-:-:S04]  /*2240*/  ISETP.NE.AND P1, PT, R16, 0x1, PT ;  /* 0x000000011000780c */ /* 0x010fc80003f25270 */
[----:B------:R-:W-:-:S05]  /*2250*/  SEL R4, R13, R4, !P1 ;  /* 0x000000040d047207 */ /* 0x000fca0004800000 */
[----:B------:R-:W-:Y:S02]  /*2260*/  IMAD.IADD R5, R3, 0x1, -R4 ;  /* 0x0000000103057824 */ /* 0x000fe400078e0a04 */
[----:B------:R-:W-:Y:S02]  /*2270*/  IMAD.IADD R3, R4, 0x1, -R3 ;  /* 0x0000000104037824 */ /* 0x000fe400078e0a03 */
[----:B------:R-:W-:Y:S02]  /*2280*/  IMAD R13, R5, R16, R13 ;  /* 0x00000010050d7224 */ /* 0x000fe400078e020d */
[----:B------:R-:W-:-:S07]  /*2290*/  IMAD R11, R3, R2, R11 ;  /* 0x00000002030b7224 */ /* 0x000fce00078e020b */
.L_x_34:
[----:B------:R-:W-:Y:S01]  /*22a0*/  VIADD R14, R14, 0x1 ;  /* 0x000000010e0e7836 */ /* 0x000fe20000000000 */
[----:B------:R-:W-:Y:S01]  /*22b0*/  PLOP3.LUT P1, PT, PT, PT, PT, 0x80, 0x8 ;  /* 0x000000000008781c */ /* 0x000fe20003f2f070 */
[----:B------:R-:W-:Y:S02]  /*22c0*/  IMAD.IADD R21, R13, 0x1, R68 ;  /* 0x000000010d157824 */ /* 0x000fe400078e0244 */
[----:B------:R-:W-:Y:S01]  /*22d0*/  IMAD.IADD R20, R11, 0x1, R66 ;  /* 0x000000010b147824 */ /* 0x000fe200078e0242 */
[----:B------:R-:W-:-:S04]  /*22e0*/  ISETP.NE.AND P0, PT, R14, 0x2, PT ;  /* 0x000000020e00780c */ /* 0x000fc80003f05270 */
[----:B------:R-:W-:Y:S02]  /*22f0*/  SEL R3, RZ, 0x1, P0 ;  /* 0x00000001ff037807 */ /* 0x000fe40000000000 */
[----:B------:R-:W-:Y:S02]  /*2300*/  SEL R14, R14, RZ, P0 ;  /* 0x000000ff0e0e7207 */ /* 0x000fe40000000000 */
[----:B------:R-:W-:Y:S01]  /*2310*/  LOP3.LUT R12, R12, R3, RZ, 0x3c, !PT ;  /* 0x000000030c0c7212 */ /* 0x000fe200078e3cff */
[----:B------:R-:W-:Y:S06]  /*2320*/  @P2 BRA `(.L_x_35) ;  /* 0xfffffff000982947 */ /* 0x000fec000383ffff */
[----:B------:R-:W-:Y:S01]  /*2330*/  UIADD3 UR4, UPT, UPT, UR4, 0x30, URZ ;  /* 0x0000003004047890 */ /* 0x000fe2000fffe0ff */
[----:B------:R-:W-:-:S03]  /*2340*/  SHF.L.U32 R3, R15, 0x1f, RZ ;  /* 0x0000001f0f037819 */ /* 0x000fc600000006ff */
[----:B------:R-:W-:-:S09]  /*2350*/  ULEA UR5, UR6, UR4, 0x3 ;  /* 0x0000000406057291 */ /* 0x000fd2000f8e18ff */
[----:B------:R-:W1:Y:S02]  /*2360*/  SYNCS.PHASECHK.TRANS64.TRYWAIT P0, [UR5], R3 ;  /* 0x00000003ff0075a7 */ /* 0x000e640008001105 */
[----:B-1----:R-:W-:Y:S05]  /*2370*/  @!P0 BRA `(.L_x_36) ;  /* 0x00000060000c8947 */ /* 0x002fea0003800000 */
.L_x_138:
[----:B------:R-:W-:-:S04]  /*2380*/  UIADD3 UR6, UPT, UPT, UR6, 0x1, URZ ;  /* 0x0000000106067890 */ /* 0x000fc8000fffe0ff */
[----:B------:R-:W-:-:S04]  /*2390*/  UISETP.NE.AND UP0, UPT, UR6, 0x6, UPT ;  /* 0x000000060600788c */ /* 0x000fc8000bf05270 */
[----:B------:R-:W-:Y:S02]  /*23a0*/  USEL UR7, URZ, 0x1, UP0 ;  /* 0x00000001ff077887 */ /* 0x000fe40008000000 */
[----:B------:R-:W-:-:S04]  /*23b0*/  USEL UR6, UR6, URZ, UP0 ;  /* 0x000000ff06067287 */ /* 0x000fc80008000000 */
[----:B------:R-:W-:Y:S01]  /*23c0*/  ULEA UR5, UR6, UR4, 0x3 ;  /* 0x0000000406057291 */ /* 0x000fe2000f8e18ff */
[----:B------:R-:W-:-:S04]  /*23d0*/  LOP3.LUT R2, R15, UR7, RZ, 0x3c, !PT ;  /* 0x000000070f027c12 */ /* 0x000fc8000f8e3cff */
[----:B-1----:R-:W-:-:S04]  /*23e0*/  SHF.L.U32 R3, R2, 0x1f, RZ ;  /* 0x0000001f02037819 */ /* 0x002fc800000006ff */
[----:B------:R-:W1:Y:S02]  /*23f0*/  SYNCS.PHASECHK.TRANS64.TRYWAIT P0, [UR5], R3 ;  /* 0x00000003ff0075a7 */ /* 0x000e640008001105 */
[----:B-1----:R-:W-:Y:S05]  /*2400*/  @!P0 BRA `(.L_x_37) ;  /* 0x0000006000008947 */ /* 0x002fea0003800000 */
.L_x_140:
        /* <DEDUP_REMOVED lines=9> */
.L_x_142:
        /* <DEDUP_REMOVED lines=9> */
.L_x_144:
        /* <DEDUP_REMOVED lines=9> */
.L_x_146:
[----:B------:R-:W-:-:S04]  /*25c0*/  UIADD3 UR6, UPT, UPT, UR6, 0x1, URZ ;  /* 0x0000000106067890 */ /* 0x000fc8000fffe0ff */
[----:B------:R-:W-:-:S04]  /*25d0*/  UISETP.NE.AND UP0, UPT, UR6, 0x6, UPT ;  /* 0x000000060600788c */ /* 0x000fc8000bf05270 */
[----:B------:R-:W-:Y:S02]  /*25e0*/  USEL UR5, URZ, 0x1, UP0 ;  /* 0x00000001ff057887 */ /* 0x000fe40008000000 */
[----:B------:R-:W-:-:S04]  /*25f0*/  USEL UR6, UR6, URZ, UP0 ;  /* 0x000000ff06067287 */ /* 0x000fc80008000000 */
[----:B------:R-:W-:Y:S01]  /*2600*/  ULEA UR6, UR6, UR4, 0x3 ;  /* 0x0000000406067291 */ /* 0x000fe2000f8e18ff */
[----:B-1----:R-:W-:-:S04]  /*2610*/  LOP3.LUT R3, R2, UR5, RZ, 0x3c, !PT ;  /* 0x0000000502037c12 */ /* 0x002fc8000f8e3cff */
[----:B------:R-:W-:Y:S01]  /*2620*/  SHF.L.U32 R3, R3, 0x1f, RZ ;  /* 0x0000001f03037819 */ /* 0x000fe200000006ff */
[----:B----4-:R-:W-:-:S07]  /*2630*/  IMAD.U32 R0, RZ, RZ, UR6 ;  /* 0x00000006ff007e24 */ /* 0x010fce000f8e00ff */
.L_x_41:
[----:B-1----:R1:W2:Y:S02]  /*2640*/  SYNCS.PHASECHK.TRANS64.TRYWAIT P0, [R0+URZ], R3 ;  /* 0x00000003000075a7 */ /* 0x0022a400080011ff */
[----:B--2---:R-:W-:Y:S05]  /*2650*/  @!P0 NANOSLEEP.SYNCS 0x989680 ;  /* 0x009896800000895d */ /* 0x004fea0003900000 */
[----:B------:R-:W2:Y:S02]  /*2660*/  @!P0 SYNCS.PHASECHK.TRANS64 P0, [R0+URZ], R3 ;  /* 0x00000003000085a7 */ /* 0x000ea400080010ff */
[----:B--2---:R-:W-:Y:S05]  /*2670*/  @P0 EXIT ;  /* 0x000000000000094d */ /* 0x004fea0003800000 */
[----:B------:R-:W-:Y:S05]  /*2680*/  BRA `(.L_x_41) ;  /* 0xfffffffc00ec7947 */ /* 0x000fea000383ffff */
.L_x_17:
[----:B------:R-:W-:-:S04]  /*2690*/  UISETP.NE.AND UP1, UPT, UR37, URZ, UPT ;  /* 0x000000ff2500728c */ /* 0x000fc8000bf25270 */
[----:B------:R-:W-:-:S09]  /*26a0*/  UISETP.NE.OR UP1, UPT, UR8, 0x1, UP1 ;  /* 0x000000010800788c */ /* 0x000fd20008f25670 */
[----:B------:R-:W-:Y:S05]  /*26b0*/  BRA.U UP1, `(.L_x_42) ;  /* 0x0000000501487547 */ /* 0x000fea000b800000 */
[----:B------:R-:W-:Y:S01]  /*26c0*/  ISETP.NE.AND P2, PT, R2, RZ, PT ;  /* 0x000000ff0200720c */ /* 0x000fe20003f45270 */
[----:B------:R-:W-:Y:S01]  /*26d0*/  IMAD.MOV.U32 R12, RZ, RZ, 0x1 ;  /* 0x00000001ff0c7424 */ /* 0x000fe200078e00ff */
[----:B------:R-:W-:Y:S02]  /*26e0*/  CS2R R10, SRZ ;  /* 0x00000000000a7805 */ /* 0x000fe4000001ff00 */
[----:B------:R-:W-:Y:S01]  /*26f0*/  CS2R R8, SRZ ;  /* 0x0000000000087805 */ /* 0x000fe2000001ff00 */
[----:B------:R-:W-:Y:S01]  /*2700*/  UMOV UR4, 0x400 ;  /* 0x0000040000047882 */ /* 0x000fe20000000000 */
[----:B------:R-:W-:Y:S01]  /*2710*/  UMOV UR6, URZ ;  /* 0x000000ff00067c82 */ /* 0x000fe20008000000 */
[----:B------:R-:W-:-:S12]  /*2720*/  ULEA UR37, UR37, UR4, 0x18 ;  /* 0x0000000425257291 */ /* 0x000fd8000f8ec0ff */
.L_x_46:
[----:B------:R-:W-:Y:S02]  /*2730*/  LEA R0, R8, UR37, 0x3 ;  /* 0x0000002508007c11 */ /* 0x000fe4000f8e18ff */
[----:B------:R-:W-:-:S03]  /*2740*/  SHF.L.U32 R5, R9, 0x1f, RZ ;  /* 0x0000001f09057819 */ /* 0x000fc600000006ff */
[----:B------:R-:W-:Y:S01]  /*2750*/  VIADD R4, R0, 0x120 ;  /* 0x0000012000047836 */ /* 0x000fe20000000000 */
[----:B------:R-:W1:Y:S02]  /*2760*/  SYNCS.PHASECHK.TRANS64.TRYWAIT P0, [R0+URZ+0x110], R5 ;  /* 0x00011005000075a7 */ /* 0x000e6400080011ff */
[----:B-1----:R-:W-:Y:S05]  /*2770*/  @!P0 BRA `(.L_x_43) ;  /* 0x0000005c00848947 */ /* 0x002fea0003800000 */
.L_x_147:
[----:B------:R-:W-:Y:S01]  /*2780*/  ULEA UR5, UR6, UR37, 0x3 ;  /* 0x0000002506057291 */ /* 0x000fe2000f8e18ff */
[----:B------:R-:W-:Y:S02]  /*2790*/  PRMT R4, RZ, 0x654, R4 ;  /* 0x00000654ff047816 */ /* 0x000fe40000000004 */
[----:B-1----:R-:W-:Y:S01]  /*27a0*/  SHF.L.U32 R5, R12, 0x1f, RZ ;  /* 0x0000001f0c057819 */ /* 0x002fe200000006ff */
[----:B------:R-:W-:Y:S01]  /*27b0*/  UIADD3 UR4, UPT, UPT, UR5, 0xb0, URZ ;  /* 0x000000b005047890 */ /* 0x000fe2000fffe0ff */
[----:B------:R1:W-:Y:S05]  /*27c0*/  SYNCS.ARRIVE.TRANS64.RED.A1T0 RZ, [R4+URZ], RZ ;  /* 0x000000ff04ff79a7 */ /* 0x0003ea00081004ff */
[----:B------:R-:W-:Y:S01]  /*27d0*/  IMAD.U32 R7, RZ, RZ, UR4 ;  /* 0x00000004ff077e24 */ /* 0x000fe2000f8e00ff */
[----:B------:R-:W2:Y:S04]  /*27e0*/  SYNCS.PHASECHK.TRANS64.TRYWAIT P0, [UR5+0xc0], R5 ;  /* 0x0000c005ff0075a7 */ /* 0x000ea80008001105 */
[----:B------:R-:W-:Y:S01]  /*27f0*/  PRMT R6, R2, 0x654, R7 ;  /* 0x0000065402067816 */ /* 0x000fe20000000007 */
[----:B-1----:R-:W-:Y:S01]  /*2800*/  @!P2 IMAD.MOV.U32 R4, RZ, RZ, 0x10 ;  /* 0x00000010ff04a424 */ /* 0x002fe200078e00ff */
[----:B--2---:R-:W-:Y:S06]  /*2810*/  @!P0 BRA `(.L_x_44) ;  /* 0x0000005c00708947 */ /* 0x004fec0003800000 */
.L_x_149:
[----:B------:R-:W-:Y:S01]  /*2820*/  ULEA UR4, UR6, UR37, 0x4 ;  /* 0x0000002506047291 */ /* 0x000fe2000f8e20ff */
[----:B------:R-:W-:Y:S01]  /*2830*/  SEL R3, R6, R3, !P2 ;  /* 0x0000000306037207 */ /* 0x000fe20005000000 */
[----:B------:R-:W-:Y:S01]  /*2840*/  UIADD3 UR5, UPT, UPT, UR5, 0xb0, URZ ;  /* 0x000000b005057890 */ /* 0x000fe2000fffe0ff */
[----:B-1----:R-:W-:Y:S01]  /*2850*/  LEA R0, R11, UR37, 0x3 ;  /* 0x000000250b007c11 */ /* 0x002fe2000f8e18ff */
[----:B------:R-:W-:Y:S01]  /*2860*/  UIADD3 UR4, UPT, UPT, UR4, 0x140, URZ ;  /* 0x0000014004047890 */ /* 0x000fe2000fffe0ff */
[----:B------:R-:W-:Y:S01]  /*2870*/  SHF.L.U32 R5, R10, 0x1f, RZ ;  /* 0x0000001f0a057819 */ /* 0x000fe200000006ff */
[----:B------:R1:W-:Y:S01]  /*2880*/  @!P2 SYNCS.ARRIVE.TRANS64.RED RZ, [R3+URZ], R4 ;  /* 0x0000000403ffa9a7 */ /* 0x0003e200080004ff */
[----:B------:R-:W-:Y:S01]  /*2890*/  UIADD3 UR6, UPT, UPT, UR6, 0x1, URZ ;  /* 0x0000000106067890 */ /* 0x000fe2000fffe0ff */
[----:B------:R-:W-:-:S03]  /*28a0*/  VIADD R8, R8, 0x1 ;  /* 0x0000000108087836 */ /* 0x000fc60000000000 */
[----:B------:R-:W-:Y:S02]  /*28b0*/  UISETP.NE.AND UP0, UPT, UR6, 0x2, UPT ;  /* 0x000000020600788c */ /* 0x000fe4000bf05270 */
[----:B------:R-:W-:Y:S06]  /*28c0*/  UGETNEXTWORKID.BROADCAST [UR4], [UR5] ;  /* 0x00000000040073ca */ /* 0x000fec0008000100 */
[----:B------:R-:W-:Y:S01]  /*28d0*/  USEL UR4, URZ, 0x1, UP0 ;  /* 0x00000001ff047887 */ /* 0x000fe20008000000 */
[----:B------:R-:W-:Y:S01]  /*28e0*/  ISETP.NE.AND P0, PT, R8, 0x2, PT ;  /* 0x000000020800780c */ /* 0x000fe20003f05270 */
[----:B------:R-:W-:Y:S01]  /*28f0*/  USEL UR6, UR6, URZ, UP0 ;  /* 0x000000ff06067287 */ /* 0x000fe20008000000 */
[----:B------:R-:W2:Y:S03]  /*2900*/  SYNCS.PHASECHK.TRANS64.TRYWAIT P1, [R0+URZ+0xb0], R5 ;  /* 0x0000b005000075a7 */ /* 0x000ea600080211ff */
[----:B------:R-:W-:Y:S01]  /*2910*/  LOP3.LUT R12, R12, UR4, RZ, 0x3c, !PT ;  /* 0x000000040c0c7c12 */ /* 0x000fe2000f8e3cff */
[----:B-12---:R-:W-:Y:S07]  /*2920*/  @!P1 BRA `(.L_x_45) ;  /* 0x0000005c00449947 */ /* 0x006fee0003800000 */
.L_x_150:
[C---:B------:R-:W-:Y:S01]  /*2930*/  LEA R4, R11.reuse, UR37, 0x4 ;  /* 0x000000250b047c11 */ /* 0x040fe2000f8e20ff */
[----:B-1----:R-:W-:Y:S01]  /*2940*/  VIADD R0, R0, 0xc0 ;  /* 0x000000c000007836 */ /* 0x002fe20000000000 */
[----:B------:R-:W-:Y:S01]  /*2950*/  SEL R8, R8, RZ, P0 ;  /* 0x000000ff08087207 */ /* 0x000fe20000000000 */
[----:B------:R-:W-:-:S03]  /*2960*/  VIADD R11, R11, 0x1 ;  /* 0x000000010b0b7836 */ /* 0x000fc60000000000 */
[----:B------:R-:W1:Y:S01]  /*2970*/  LDS.128 R4, [R4+0x140] ;  /* 0x0001400004047984 */ /* 0x000e620000000c00 */
[----:B------:R-:W-:Y:S02]  /*2980*/  PRMT R0, RZ, 0x654, R0 ;  /* 0x00000654ff007816 */ /* 0x000fe40000000000 */
[C---:B------:R-:W-:Y:S01]  /*2990*/  ISETP.NE.AND P1, PT, R11.reuse, 0x2, PT ;  /* 0x000000020b00780c */ /* 0x040fe20003f25270 */
[----:B------:R-:W-:Y:S01]  /*29a0*/  @!PT LDS RZ, [RZ] ;  /* 0x00000000fffff984 */ /* 0x000fe20000000800 */
[----:B------:R-:W-:Y:S01]  /*29b0*/  @!PT LDS RZ, [RZ] ;  /* 0x00000000fffff984 */ /* 0x000fe20000000800 */
[----:B------:R-:W-:Y:S01]  /*29c0*/  @!PT LDS RZ, [RZ] ;  /* 0x00000000fffff984 */ /* 0x000fe20000000800 */
[----:B------:R-:W-:Y:S01]  /*29d0*/  @!PT LDS RZ, [RZ] ;  /* 0x00000000fffff984 */ /* 0x000fe20000000800 */
[----:B------:R2:W-:Y:S06]  /*29e0*/  MEMBAR.ALL.CTA ;  /* 0x0000000000007992 */ /* 0x0005ec0000008000 */
[----:B--2---:R-:W2:Y:S01]  /*29f0*/  FENCE.VIEW.ASYNC.S ;  /* 0x00000000000073c6 */ /* 0x004ea20000000000 */
[----:B------:R-:W-:Y:S01]  /*2a00*/  SEL R11, R11, RZ, P1 ;  /* 0x000000ff0b0b7207 */ /* 0x000fe20000800000 */
[----:B--2---:R2:W-:Y:S01]  /*2a10*/  SYNCS.ARRIVE.TRANS64.RED.A1T0 RZ, [R0+URZ], RZ ;  /* 0x000000ff00ff79a7 */ /* 0x0045e200081004ff */
[----:B-1----:R-:W-:-:S02]  /*2a20*/  LOP3.LUT P3, RZ, R6, 0x1, RZ, 0xc0, !PT ;  /* 0x0000000106ff7812 */ /* 0x002fc4000786c0ff */
[----:B------:R-:W-:-:S04]  /*2a30*/  SEL R5, RZ, 0x1, P1 ;  /* 0x00000001ff057807 */ /* 0x000fc80000800000 */
[----:B------:R-:W-:Y:S02]  /*2a40*/  LOP3.LUT R10, R10, R5, RZ, 0x3c, !PT ;  /* 0x000000050a0a7212 */ /* 0x000fe400078e3cff */
[----:B--2---:R-:W-:-:S04]  /*2a50*/  SEL R0, RZ, 0x1, P0 ;  /* 0x00000001ff007807 */ /* 0x004fc80000000000 */
[----:B------:R-:W-:Y:S01]  /*2a60*/  LOP3.LUT R9, R9, R0, RZ, 0x3c, !PT ;  /* 0x0000000009097212 */ /* 0x000fe200078e3cff */
[----:B------:R-:W-:Y:S06]  /*2a70*/  @P3 BRA `(.L_x_46) ;  /* 0xfffffffc002c3947 */ /* 0x000fec000383ffff */
[----:B------:R-:W-:Y:S01]  /*2a80*/  ULEA UR5, UR6, UR37, 0x3 ;  /* 0x0000002506057291 */ /* 0x000fe2000f8e18ff */
[----:B------:R-:W-:-:S08]  /*2a90*/  SHF.L.U32 R3, R12, 0x1f, RZ ;  /* 0x0000001f0c037819 */ /* 0x000fd000000006ff */
[----:B------:R-:W1:Y:S02]  /*2aa0*/  SYNCS.PHASECHK.TRANS64 P0, [UR5+0xc0], R3 ;  /* 0x0000c003ff0075a7 */ /* 0x000e640008001005 */
[----:B-1----:R-:W-:Y:S05]  /*2ab0*/  @P0 BRA `(.L_x_47) ;  /* 0x0000000000080947 */ /* 0x002fea0003800000 */
[----:B------:R-:W1:Y:S02]  /*2ac0*/  SYNCS.PHASECHK.TRANS64.TRYWAIT P0, [UR5+0xc0], R3 ;  /* 0x0000c003ff0075a7 */ /* 0x000e640008001105 */
[----:B-1----:R-:W-:Y:S05]  /*2ad0*/  @!P0 BRA `(.L_x_48) ;  /* 0x0000005800ec8947 */ /* 0x002fea0003800000 */
.L_x_47:
[----:B------:R-:W-:-:S04]  /*2ae0*/  UIADD3 UR4, UPT, UPT, UR6, 0x1, URZ ;  /* 0x0000000106047890 */ /* 0x000fc8000fffe0ff */
[----:B------:R-:W-:-:S04]  /*2af0*/  UISETP.NE.AND UP0, UPT, UR4, 0x2, UPT ;  /* 0x000000020400788c */ /* 0x000fc8000bf05270 */
[----:B------:R-:W-:Y:S02]  /*2b00*/  USEL UR7, URZ, 0x1, UP0 ;  /* 0x00000001ff077887 */ /* 0x000fe40008000000 */
[----:B------:R-:W-:-:S04]  /*2b10*/  USEL UR4, UR4, URZ, UP0 ;  /* 0x000000ff04047287 */ /* 0x000fc80008000000 */
[----:B------:R-:W-:Y:S01]  /*2b20*/  ULEA UR4, UR4, UR37, 0x3 ;  /* 0x0000002504047291 */ /* 0x000fe2000f8e18ff */
[----:B-1----:R-:W-:-:S04]  /*2b30*/  LOP3.LUT R3, R12, UR7, RZ, 0x3c, !PT ;  /* 0x000000070c037c12 */ /* 0x002fc8000f8e3cff */
[----:B------:R-:W-:-:S04]  /*2b40*/  SHF.L.U32 R0, R3, 0x1f, RZ ;  /* 0x0000001f03007819 */ /* 0x000fc800000006ff */
[----:B------:R-:W1:Y:S02]  /*2b50*/  SYNCS.PHASECHK.TRANS64 P0, [UR4+0xc0], R0 ;  /* 0x0000c000ff0075a7 */ /* 0x000e640008001004 */
[----:B-1----:R-:W-:Y:S05]  /*2b60*/  @P0 EXIT ;  /* 0x000000000000094d */ /* 0x002fea0003800000 */
[----:B------:R-:W-:Y:S02]  /*2b70*/  SHF.L.U32 R3, R3, 0x1f, RZ ;  /* 0x0000001f03037819 */ /* 0x000fe400000006ff */
[----:B------:R-:W-:-:S07]  /*2b80*/  MOV R0, UR4 ;  /* 0x0000000400007c02 */ /* 0x000fce0008000f00 */
.L_x_49:
[----:B-1----:R1:W2:Y:S02]  /*2b90*/  SYNCS.PHASECHK.TRANS64.TRYWAIT P0, [R0+URZ+0xc0], R3 ;  /* 0x0000c003000075a7 */ /* 0x0022a400080011ff */
[----:B--2---:R-:W-:Y:S05]  /*2ba0*/  @!P0 NANOSLEEP.SYNCS 0x989680 ;  /* 0x009896800000895d */ /* 0x004fea0003900000 */
[----:B------:R-:W2:Y:S02]  /*2bb0*/  @!P0 SYNCS.PHASECHK.TRANS64 P0, [R0+URZ+0xc0], R3 ;  /* 0x0000c003000085a7 */ /* 0x000ea400080010ff */
[----:B--2---:R-:W-:Y:S05]  /*2bc0*/  @P0 EXIT ;  /* 0x000000000000094d */ /* 0x004fea0003800000 */
[----:B------:R-:W-:Y:S05]  /*2bd0*/  BRA `(.L_x_49) ;  /* 0xfffffffc00ec7947 */ /* 0x000fea000383ffff */
.L_x_42:
[----:B------:R-:W-:-:S09]  /*2be0*/  UISETP.NE.AND UP1, UPT, UR8, URZ, UPT ;  /* 0x000000ff0800728c */ /* 0x000fd2000bf25270 */
[----:B------:R-:W-:Y:S05]  /*2bf0*/  BRA.U UP1, `(.L_x_50) ;  /* 0x0000000d01b47547 */ /* 0x000fea000b800000 */
[----:B------:R-:W-:Y:S01]  /*2c00*/  UMOV UR4, 0x40 ;  /* 0x0000004000047882 */ /* 0x000fe20000000000 */
[----:B------:R-:W-:Y:S01]  /*2c10*/  NOP ;  /* 0x0000000000007918 */ /* 0x000fe20000000000 */
[----:B------:R-:W-:Y:S01]  /*2c20*/  ULEA UR4, UR37, UR4, 0x18 ;  /* 0x0000000425047291 */ /* 0x000fe2000f8ec0ff */
[----:B------:R-:W-:Y:S02]  /*2c30*/  UMOV UR5, 0x400 ;  /* 0x0000040000057882 */ /* 0x000fe40000000000 */
[----:B------:R-:W-:-:S06]  /*2c40*/  ULEA UR37, UR37, UR5, 0x18 ;  /* 0x0000000525257291 */ /* 0x000fcc000f8ec0ff */
[----:B------:R-:W1:Y:S02]  /*2c50*/  LDS.U8 R0, [UR4+0x1c] ;  /* 0x00001c04ff007984 */ /* 0x000e640008000000 */
[----:B-1----:R-:W-:-:S13]  /*2c60*/  ISETP.NE.AND P0, PT, R0, RZ, PT ;  /* 0x000000ff0000720c */ /* 0x002fda0003f05270 */
[----:B------:R-:W-:Y:S05]  /*2c70*/  @P0 BRA `(.L_x_51) ;  /* 0x0000000000580947 */ /* 0x000fea0003800000 */
[----:B------:R-:W-:-:S13]  /*2c80*/  ELECT P0, URZ, PT ;  /* 0x0000000000ff782f */ /* 0x000fda0003800000 */
[----:B------:R-:W-:Y:S05]  /*2c90*/  @!P0 BRA `(.L_x_52) ;  /* 0x0000000000608947 */ /* 0x000fea0003800000 */
[----:B------:R-:W-:Y:S01]  /*2ca0*/  UMOV UR5, 0x10 ;  /* 0x0000001000057882 */ /* 0x000fe20000000000 */
[----:B------:R-:W-:Y:S01]  /*2cb0*/  HFMA2 R0, -RZ, RZ, 0, 5.9604644775390625e-08 ;  /* 0x00000001ff007431 */ /* 0x000fe200000001ff */
[----:B------:R-:W-:-:S03]  /*2cc0*/  MOV R2, 0xffff ;  /* 0x0000ffff00027802 */ /* 0x000fc60000000f00 */
[----:B------:R-:W-:Y:S04]  /*2cd0*/  DEPBAR.LE SB1, 0x36 ;  /* 0x00009d800000791a */ /* 0x000fe80000000000 */
[----:B------:R-:W1:Y:S02]  /*2ce0*/  UTCATOMSWS.FIND_AND_SET.ALIGN UP0, UR5, UR5 ;  /* 0x00000005000575e3 */ /* 0x000e640008000800 */
[----:B-1----:R-:W-:Y:S01]  /*2cf0*/  MOV R3, UR5 ;  /* 0x0000000500037c02 */ /* 0x002fe20008000f00 */
[----:B------:R-:W-:Y:S06]  /*2d00*/  BRA.U UP0, `(.L_x_53) ;  /* 0x0000000100187547 */ /* 0x000fec000b800000 */
.L_x_54:
[----:B------:R-:W-:Y:S05]  /*2d10*/  NANOSLEEP 0x64 ;  /* 0x000000640000795d */ /* 0x000fea0003800000 */
[----:B------:R-:W-:-:S05]  /*2d20*/  UMOV UR5, 0x10 ;  /* 0x0000001000057882 */ /* 0x000fca0000000000 */
[----:B------:R-:W-:Y:S04]  /*2d30*/  DEPBAR.LE SB1, 0x36 ;  /* 0x00009d800000791a */ /* 0x000fe80000000000 */
[----:B------:R-:W1:Y:S02]  /*2d40*/  UTCATOMSWS.FIND_AND_SET.ALIGN UP0, UR5, UR5 ;  /* 0x00000005000575e3 */ /* 0x000e640008000800 */
[----:B-1----:R-:W-:Y:S01]  /*2d50*/  MOV R3, UR5 ;  /* 0x0000000500037c02 */ /* 0x002fe20008000f00 */
[----:B------:R-:W-:Y:S05]  /*2d60*/  BRA.U !UP0, `(.L_x_54) ;  /* 0xfffffffd08e87547 */ /* 0x000fea000b83ffff */
.L_x_53:
[-C--:B------:R-:W-:Y:S02]  /*2d70*/  SHF.L.U32 R2, R2, R3.reuse, RZ ;  /* 0x0000000302027219 */ /* 0x080fe400000006ff */
[----:B------:R-:W-:Y:S01]  /*2d80*/  SHF.L.U32 R0, R0, R3, RZ ;  /* 0x0000000300007219 */ /* 0x000fe200000006ff */
[----:B------:R-:W-:Y:S02]  /*2d90*/  IMAD.SHL.U32 R3, R3, 0x20, RZ ;  /* 0x0000002003037824 */ /* 0x000fe400078e00ff */
[----:B------:R1:W-:Y:S04]  /*2da0*/  ATOMS.OR RZ, [UR4+0x14], R2 ;  /* 0x00001402ffff798c */ /* 0x0003e8000b000004 */
[----:B------:R1:W-:Y:S04]  /*2db0*/  ATOMS.OR RZ, [UR4+0x18], R0 ;  /* 0x00001800ffff798c */ /* 0x0003e8000b000004 */
[----:B------:R1:W-:Y:S01]  /*2dc0*/  STS [UR37+0x160], R3 ;  /* 0x00016003ff007988 */ /* 0x0003e20008000825 */
[----:B------:R-:W-:Y:S05]  /*2dd0*/  BRA `(.L_x_52) ;  /* 0x0000000000107947 */ /* 0x000fea0003800000 */
.L_x_51:
[----:B------:R-:W-:Y:S02]  /*2de0*/  MOV R0, 0xffffffff ;  /* 0xffffffff00007802 */ /* 0x000fe40000000f00 */
[----:B------:R-:W-:-:S03]  /*2df0*/  MOV R2, 0x2e20 ;  /* 0x00002e2000027802 */ /* 0x000fc60000000f00 */
[----:B------:R1:W-:Y:S04]  /*2e00*/  STS [UR37+0x160], R0 ;  /* 0x00016000ff007988 */ /* 0x0003e80008000825 */
[----:B-1-3-5:R-:W-:Y:S05]  /*2e10*/  CALL.REL.NOINC `($__internal_1_$__cuda_sm10x_tcgen05_guardrail_trap_phase_invalid_during_alloc) ;  /* 0x0000006000347944 */ /* 0x02afea0003c00000 */
.L_x_52:
[----:B------:R-:W-:Y:S05]  /*2e20*/  WARPSYNC.ALL ;  /* 0x0000000000007948 */ /* 0x000fea0003800000 */
[----:B------:R-:W2:Y:S01]  /*2e30*/  S2UR UR5, SR_CgaCtaId ;  /* 0x00000000000579c3 */ /* 0x000ea20000008800 */
[----:B------:R-:W-:Y:S01]  /*2e40*/  UMOV UR4, 0x400 ;  /* 0x0000040000047882 */ /* 0x000fe20000000000 */
[----:B------:R-:W-:-:S06]  /*2e50*/  NOP ;  /* 0x0000000000007918 */ /* 0x000fcc0000000000 */
[----:B------:R-:W-:Y:S06]  /*2e60*/  BAR.ARV 0x6, 0xa0 ;  /* 0x0182800000007b1d */ /* 0x000fec0000002000 */
[----:B------:R-:W4:Y:S01]  /*2e70*/  LDCU UR7, c[0x0][0x38c] ;  /* 0x00007180ff0777ac */ /* 0x000f220008000800 */
[----:B------:R-:W-:Y:S01]  /*2e80*/  IMAD.MOV.U32 R11, RZ, RZ, 0x1 ;  /* 0x00000001ff0b7424 */ /* 0x000fe200078e00ff */
[----:B------:R-:W-:Y:S01]  /*2e90*/  CS2R R8, SRZ ;  /* 0x0000000000087805 */ /* 0x000fe2000001ff00 */
[----:B------:R-:W-:Y:S01]  /*2ea0*/  IMAD.MOV.U32 R10, RZ, RZ, RZ ;  /* 0x000000ffff0a7224 */ /* 0x000fe200078e00ff */
[----:B------:R-:W3:Y:S01]  /*2eb0*/  LDCU UR6, c[0x0][0x38c] ;  /* 0x00007180ff0677ac */ /* 0x000ee20008000800 */
[----:B------:R-:W-:Y:S01]  /*2ec0*/  UMOV UR15, URZ ;  /* 0x000000ff000f7c82 */ /* 0x000fe20008000000 */
[----:B------:R-:W-:Y:S01]  /*2ed0*/  UMOV UR14, URZ ;  /* 0x000000ff000e7c82 */ /* 0x000fe20008000000 */
[----:B--2---:R-:W-:Y:S01]  /*2ee0*/  ULEA UR5, UR5, UR4, 0x18 ;  /* 0x0000000405057291 */ /* 0x004fe2000f8ec0ff */
[----:B------:R-:W-:Y:S01]  /*2ef0*/  UMOV UR24, 0x0 ;  /* 0x0000000000187882 */ /* 0x000fe20000000000 */
[----:B------:R-:W-:-:S02]  /*2f00*/  UMOV UR25, 0x8100910 ;  /* 0x0810091000197882 */ /* 0x000fc40000000000 */
[----:B------:R-:W-:Y:S02]  /*2f10*/  UIADD3 UR10, UPT, UPT, UR5, 0x8400, URZ ;  /* 0x00008400050a7890 */ /* 0x000fe4000fffe0ff */
[----:B------:R-:W-:Y:S02]  /*2f20*/  UIADD3 UR11, UPT, UPT, UR5, 0x20400, URZ ;  /* 0x00020400050b7890 */ /* 0x000fe4000fffe0ff */
[----:B----4-:R-:W-:Y:S01]  /*2f30*/  UIADD3 UR7, UPT, UPT, UR7, 0x1f, URZ ;  /* 0x0000001f07077890 */ /* 0x010fe2000fffe0ff */
[----:B-1----:R-:W1:Y:S01]  /*2f40*/  LDS R0, [UR5+0x160] ;  /* 0x00016005ff007984 */ /* 0x002e620008000800 */
[----:B------:R-:W-:Y:S02]  /*2f50*/  USHF.R.U32.HI UR10, URZ, 0x4, UR10 ;  /* 0x00000004ff0a7899 */ /* 0x000fe4000801160a */
[----:B------:R-:W-:Y:S02]  /*2f60*/  USHF.R.S32.HI UR4, URZ, 0x1f, UR7 ;  /* 0x0000001fff047899 */ /* 0x000fe40008011407 */
[----:B------:R-:W-:-:S02]  /*2f70*/  USHF.R.U32.HI UR11, URZ, 0x4, UR11 ;  /* 0x00000004ff0b7899 */ /* 0x000fc4000801160b */
[----:B------:R-:W-:Y:S02]  /*2f80*/  ULEA.HI UR4, UR4, UR7, URZ, 0x5 ;  /* 0x0000000704047291 */ /* 0x000fe4000f8f28ff */
[----:B------:R-:W-:Y:S02]  /*2f90*/  ULOP3.LUT UR10, UR10, 0x3fff, URZ, 0xc0, !UPT ;  /* 0x00003fff0a0a7892 */ /* 0x000fe4000f8ec0ff */
[----:B------:R-:W-:Y:S02]  /*2fa0*/  USHF.R.S32.HI UR4, URZ, 0x5, UR4 ;  /* 0x00000005ff047899 */ /* 0x000fe40008011404 */
[----:B------:R-:W-:Y:S02]  /*2fb0*/  ULOP3.LUT UR11, UR11, 0x3fff, URZ, 0xc0, !UPT ;  /* 0x00003fff0b0b7892 */ /* 0x000fe4000f8ec0ff */
[----:B------:R-:W-:Y:S01]  /*2fc0*/  UISETP.LT.AND UP0, UPT, UR4, 0x1, UPT ;  /* 0x000000010400788c */ /* 0x000fe2000bf01270 */
[----:B------:R-:W-:Y:S01]  /*2fd0*/  UMOV UR22, 0x0 ;  /* 0x0000000000167882 */ /* 0x000fe20000000000 */
[----:B------:R-:W-:-:S02]  /*2fe0*/  UMOV UR23, 0x8100910 ;  /* 0x0810091000177882 */ /* 0x000fc40000000000 */
[----:B------:R-:W-:Y:S02]  /*2ff0*/  USEL UR9, UR4, 0x1, !UP0 ;  /* 0x0000000104097887 */ /* 0x000fe4000c000000 */
[----:B------:R-:W-:Y:S02]  /*3000*/  ULOP3.LUT UR10, UR10, 0x10000, URZ, 0xfc, !UPT ;  /* 0x000100000a0a7892 */ /* 0x000fe4000f8efcff */
[----:B------:R-:W-:Y:S02]  /*3010*/  ULOP3.LUT UR11, UR11, 0x10000, URZ, 0xfc, !UPT ;  /* 0x000100000b0b7892 */ /* 0x000fe4000f8efcff */
[----:B------:R-:W-:Y:S02]  /*3020*/  UIADD3 UR9, UPT, UPT, -UR9, URZ, URZ ;  /* 0x000000ff09097290 */ /* 0x000fe4000fffe1ff */
[----:B---3--:R-:W-:Y:S01]  /*3030*/  UISETP.GE.AND UP3, UPT, UR6, 0x1, UPT ;  /* 0x000000010600788c */ /* 0x008fe2000bf66270 */
[----:B------:R-:W-:Y:S01]  /*3040*/  UMOV UR20, 0x0 ;  /* 0x0000000000147882 */ /* 0x000fe20000000000 */
[----:B------:R-:W-:Y:S01]  /*3050*/  UMOV UR21, 0x8100910 ;  /* 0x0810091000157882 */ /* 0x000fe20000000000 */
[----:B------:R-:W-:Y:S01]  /*3060*/  UMOV UR18, 0x0 ;  /* 0x0000000000127882 */ /* 0x000fe20000000000 */
[----:B------:R-:W-:Y:S01]  /*3070*/  UMOV UR19, 0x8100910 ;  /* 0x0810091000137882 */ /* 0x000fe20000000000 */
[----:B-1----:R-:W-:-:S15]  /*3080*/  R2UR UR16, R0 ;  /* 0x00000000001072ca */ /* 0x002fde00000e0000 */
.L_x_61:
[----:B------:R-:W-:Y:S02]  /*3090*/  LEA R0, R10, UR5, 0x3 ;  /* 0x000000050a007c11 */ /* 0x000fe4000f8e18ff */
[----:B------:R-:W-:Y:S02]  /*30a0*/  SHF.L.U32 R5, R9, 0x1f, RZ ;  /* 0x0000001f09057819 */ /* 0x000fe400000006ff */
[----:B------:R-:W-:Y:S01]  /*30b0*/  PLOP3.LUT P0, PT, PT, PT, UP3, 0x80, 0x8 ;  /* 0x000000000008781c */ /* 0x000fe20003f0f038 */
[----:B------:R-:W-:Y:S01]  /*30c0*/  VIADD R3, R0, 0xc0 ;  /* 0x000000c000037836 */ /* 0x000fe20000000000 */
[----:B-1----:R-:W1:Y:S02]  /*30d0*/  SYNCS.PHASECHK.TRANS64.TRYWAIT P1, [R0+URZ+0xb0], R5 ;  /* 0x0000b005000075a7 */ /* 0x002e6400080211ff */
[----:B-1-3--:R-:W-:Y:S09]  /*30e0*/  @!P1 BRA `(.L_x_55) ;  /* 0x0000005400809947 */ /* 0x00aff20003800000 */
.L_x_152:
[----:B------:R-:W-:Y:S01]  /*30f0*/  LEA R4, R10, UR5, 0x4 ;  /* 0x000000050a047c11 */ /* 0x000fe2000f8e20ff */
[----:B------:R-:W-:Y:S01]  /*3100*/  @UP3 ULEA UR6, UR14, UR5, 0x3 ;  /* 0x000000050e063291 */ /* 0x000fe2000f8e18ff */
[----:B------:R-:W-:Y:S01]  /*3110*/  PLOP3.LUT P2, PT, PT, PT, PT, 0x80, 0x8 ;  /* 0x000000000008781c */ /* 0x000fe20003f4f070 */
[----:B------:R-:W-:Y:S01]  /*3120*/  ULEA UR7, UR15, UR5, 0x3 ;  /* 0x000000050f077291 */ /* 0x000fe2000f8e18ff */
[----:B------:R-:W-:Y:S01]  /*3130*/  PRMT R3, RZ, 0x654, R3 ;  /* 0x00000654ff037816 */ /* 0x000fe20000000003 */
[----:B------:R-:W-:Y:S01]  /*3140*/  ULEA UR8, UR15, UR16, 0x6 ;  /* 0x000000100f087291 */ /* 0x000fe2000f8e30ff */
[----:B-1----:R-:W1:Y:S01]  /*3150*/  LDS.128 R4, [R4+0x140] ;  /* 0x0001400004047984 */ /* 0x002e620000000c00 */
[----:B------:R-:W-:Y:S02]  /*3160*/  @P0 SHF.L.U32 R2, R8, 0x1f, RZ ;  /* 0x0000001f08020819 */ /* 0x000fe400000006ff */
[----:B------:R-:W-:Y:S01]  /*3170*/  SHF.L.U32 R0, R11, 0x1f, RZ ;  /* 0x0000001f0b007819 */ /* 0x000fe200000006ff */
[----:B------:R-:W-:Y:S01]  /*3180*/  @!PT LDS RZ, [RZ] ;  /* 0x00000000fffff984 */ /* 0x000fe20000000800 */
[----:B------:R-:W-:Y:S01]  /*3190*/  @!PT LDS RZ, [RZ] ;  /* 0x00000000fffff984 */ /* 0x000fe20000000800 */
[----:B------:R-:W-:Y:S01]  /*31a0*/  @!PT LDS RZ, [RZ] ;  /* 0x00000000fffff984 */ /* 0x000fe20000000800 */
[----:B------:R-:W-:Y:S01]  /*31b0*/  @!PT LDS RZ, [RZ] ;  /* 0x00000000fffff984 */ /* 0x000fe20000000800 */
[----:B------:R2:W-:Y:S06]  /*31c0*/  MEMBAR.ALL.CTA ;  /* 0x0000000000007992 */ /* 0x0005ec0000008000 */
[----:B--2---:R-:W2:Y:S02]  /*31d0*/  FENCE.VIEW.ASYNC.S ;  /* 0x00000000000073c6 */ /* 0x004ea40000000000 */
[----:B--2---:R2:W-:Y:S01]  /*31e0*/  SYNCS.ARRIVE.TRANS64.RED.A1T0 RZ, [R3+URZ], RZ ;  /* 0x000000ff03ff79a7 */ /* 0x0045e200081004ff */
[----:B------:R2:W3:Y:S01]  /*31f0*/  @P0 SYNCS.PHASECHK.TRANS64.TRYWAIT P2, [UR6], R2 ;  /* 0x00000002ff0005a7 */ /* 0x0004e20008041106 */
[----:B-1----:R-:W-:Y:S01]  /*3200*/  LOP3.LUT P1, RZ, R6, 0x1, RZ, 0xc0, !PT ;  /* 0x0000000106ff7812 */ /* 0x002fe2000782c0ff */
[----:B------:R-:W1:Y:S02]  /*3210*/  SYNCS.PHASECHK.TRANS64.TRYWAIT P0, [UR7+0xf0], R0 ;  /* 0x0000f000ff0075a7 */ /* 0x000e640008001107 */
[----:B-123--:R-:W-:Y:S10]  /*3220*/  @!P0 BRA `(.L_x_56) ;  /* 0x0000005400448947 */ /* 0x00eff40003800000 */
.L_x_154:
[----:B------:R-:W-:Y:S01]  /*3230*/  IADD3 R10, PT, PT, R10, 0x1, RZ ;  /* 0x000000010a0a7810 */ /* 0x000fe20007ffe0ff */
[----:B------:R-:W-:Y:S06]  /*3240*/  BRA.U !UP3, `(.L_x_57) ;  /* 0x000000010bc07547 */ /* 0x000fec000b800000 */
[----:B------:R-:W-:Y:S01]  /*3250*/  UPLOP3.LUT UP4, UPT, UPT, UPT, UPT, 0x40, 0x4 ;  /* 0x000000000004789c */ /* 0x000fe20003f8e870 */
[----:B------:R-:W-:Y:S01]  /*3260*/  UMOV UR13, UR9 ;  /* 0x00000009000d7c82 */ /* 0x000fe20008000000 */
[----:B------:R-:W-:Y:S01]  /*3270*/  UMOV UR12, UR4 ;  /* 0x00000004000c7c82 */ /* 0x000fe20008000000 */
[----:B------:R-:W-:-:S08]  /*3280*/  UMOV UR17, UR14 ;  /* 0x0000000e00117c82 */ /* 0x000fd00008000000 */
.L_x_60:
[----:B------:R-:W-:Y:S02]  /*3290*/  UIADD3 UR13, UPT, UPT, UR13, 0x1, URZ ;  /* 0x000000010d0d7890 */ /* 0x000fe4000fffe0ff */
[----:B--2---:R-:W-:Y:S02]  /*32a0*/  ULEA UR6, UR17, UR5, 0x3 ;  /* 0x0000000511067291 */ /* 0x004fe4000f8e18ff */
[----:B------:R-:W-:Y:S01]  /*32b0*/  UISETP.NE.AND UP0, UPT, UR13, URZ, UPT ;  /* 0x000000ff0d00728c */ /* 0x000fe2000bf05270 */
[----:B---3--:R-:W-:Y:S10]  /*32c0*/  @P2 BRA `(.L_x_58) ;  /* 0x00000000000c2947 */ /* 0x008ff40003800000 */
[----:B-1----:R-:W-:Y:S04]  /*32d0*/  SHF.L.U32 R3, R8, 0x1f, RZ ;  /* 0x0000001f08037819 */ /* 0x002fe800000006ff */
[----:B------:R-:W1:Y:S02]  /*32e0*/  SYNCS.PHASECHK.TRANS64.TRYWAIT P0, [UR6], R3 ;  /* 0x00000003ff0075a7 */ /* 0x000e640008001106 */
[----:B-1----:R-:W-:Y:S05]  /*32f0*/  @!P0 BRA `(.L_x_59) ;  /* 0x0000005400288947 */ /* 0x002fea0003800000 */
.L_x_58:
[----:B------:R-:W-:Y:S01]  /*3300*/  UISETP.NE.AND UP1, UPT, UR12, 0x1, UPT ;  /* 0x000000010c00788c */ /* 0x000fe2000bf25270 */
[----:B------:R-:W-:Y:S01]  /*3310*/  PLOP3.LUT P2, PT, PT, PT, PT, 0x80, 0x8 ;  /* 0x000000000008781c */ /* 0x000fe20003f4f070 */
[----:B------:R-:W-:Y:S02]  /*3320*/  UIADD3 UR14, UPT, UPT, UR17, 0x1, URZ ;  /* 0x00000001110e7890 */ /* 0x000fe4000fffe0ff */
[----:B------:R-:W-:Y:S02]  /*3330*/  ULEA UR28, UR17, UR11, 0x9 ;  /* 0x0000000b111c7291 */ /* 0x000fe4000f8e48ff */
[----:B------:R-:W-:Y:S01]  /*3340*/  UISETP.NE.AND UP2, UPT, UR14, 0x6, UPT ;  /* 0x000000060e00788c */ /* 0x000fe2000bf45270 */
[----:B------:R-:W-:Y:S01]  /*3350*/  PLOP3.LUT P0, PT, PT, PT, UP1, 0x80, 0x8 ;  /* 0x000000000008781c */ /* 0x000fe20003f0f018 */
[----:B------:R-:W-:Y:S02]  /*3360*/  UIADD3 UR40, UPT, UPT, UR28, 0x2, URZ ;  /* 0x000000021c287890 */ /* 0x000fe4000fffe0ff */
[----:B------:R-:W-:Y:S02]  /*3370*/  USEL UR27, URZ, 0x1, UP2 ;  /* 0x00000001ff1b7887 */ /* 0x000fe40009000000 */
[----:B------:R-:W-:Y:S02]  /*3380*/  USEL UR14, UR14, URZ, UP2 ;  /* 0x000000ff0e0e7287 */ /* 0x000fe40009000000 */
[----:B------:R-:W-:Y:S02]  /*3390*/  UIADD3 UR36, UPT, UPT, UR28, 0x4, URZ ;  /* 0x000000041c247890 */ /* 0x000fe4000fffe0ff */
[----:B------:R-:W-:Y:S01]  /*33a0*/  @UP1 ULEA UR26, UR14, UR5, 0x3 ;  /* 0x000000050e1a1291 */ /* 0x000fe2000f8e18ff */
[----:B------:R-:W-:Y:S01]  /*33b0*/  LOP3.LUT R8, R8, UR27, RZ, 0x3c, !PT ;  /* 0x0000001b08087c12 */ /* 0x000fe2000f8e3cff */
[----:B------:R-:W-:Y:S02]  /*33c0*/  UIADD3 UR32, UPT, UPT, UR28, 0x6, URZ ;  /* 0x000000061c207890 */ /* 0x000fe4000fffe0ff */
[----:B------:R-:W-:Y:S01]  /*33d0*/  UIADD3 UR6, UPT, UPT, UR6, 0x30, URZ ;  /* 0x0000003006067890 */ /* 0x000fe2000fffe0ff */
[----:B-1----:R-:W-:Y:S01]  /*33e0*/  @P0 SHF.L.U32 R0, R8, 0x1f, RZ ;  /* 0x0000001f08000819 */ /* 0x002fe200000006ff */
[----:B------:R-:W-:Y:S01]  /*33f0*/  UIADD3 UR12, UPT, UPT, UR12, -0x1, URZ ;  /* 0xffffffff0c0c7890 */ /* 0x000fe2000fffe0ff */
[----:B------:R-:W-:Y:S02]  /*3400*/  UMOV UR29, 0x40004040 ;  /* 0x40004040001d7882 */ /* 0x000fe40000000000 */
[----:B------:R2:W3:Y:S01]  /*3410*/  @P0 SYNCS.PHASECHK.TRANS64.TRYWAIT P2, [UR26], R0 ;  /* 0x00000000ff0005a7 */ /* 0x0004e2000804111a */
[----:B------:R-:W-:Y:S01]  /*3420*/  ULEA UR26, UR17, UR10, 0xa ;  /* 0x0000000a111a7291 */ /* 0x000fe2000f8e50ff */
[----:B------:R-:W-:Y:S01]  /*3430*/  UMOV UR27, 0x40004040 ;  /* 0x40004040001b7882 */ /* 0x000fe20000000000 */
[----:B------:R-:W-:Y:S02]  /*3440*/  UMOV UR41, 0x40004040 ;  /* 0x4000404000297882 */ /* 0x000fe40000000000 */
[----:B------:R-:W-:Y:S02]  /*3450*/  UIADD3 UR38, UPT, UPT, UR26, 0x2, URZ ;  /* 0x000000021a267890 */ /* 0x000fe4000fffe0ff */
[----:B------:R-:W-:Y:S02]  /*3460*/  UIADD3 UR34, UPT, UPT, UR26, 0x4, URZ ;  /* 0x000000041a227890 */ /* 0x000fe4000fffe0ff */
[----:B------:R-:W-:Y:S01]  /*3470*/  UIADD3 UR30, UPT, UPT, UR26, 0x6, URZ ;  /* 0x000000061a1e7890 */ /* 0x000fe2000fffe0ff */
[----:B------:R2:W-:Y:S01]  /*3480*/  UTCHMMA gdesc[UR26], gdesc[UR28], tmem[UR8], tmem[UR24], idesc[UR25], UP4 ;  /* 0x00ff181c1a0075ea */ /* 0x0005e2000a000008 */
[----:B------:R-:W-:Y:S01]  /*3490*/  UPLOP3.LUT UP4, UPT, UPT, UPT, UPT, 0x80, 0x8 ;  /* 0x000000000008789c */ /* 0x000fe20003f8f070 */
[----:B------:R-:W-:Y:S01]  /*34a0*/  UMOV UR39, 0x40004040 ;  /* 0x4000404000277882 */ /* 0x000fe20000000000 */
[----:B------:R-:W-:Y:S01]  /*34b0*/  UMOV UR37, 0x40004040 ;  /* 0x4000404000257882 */ /* 0x000fe20000000000 */
[----:B------:R2:W-:Y:S01]  /*34c0*/  UTCHMMA gdesc[UR38], gdesc[UR40], tmem[UR8], tmem[UR22], idesc[UR23], UPT ;  /* 0x00ff1628260075ea */ /* 0x0005e2000b800008 */
[----:B------:R-:W-:Y:S01]  /*34d0*/  UMOV UR35, 0x40004040 ;  /* 0x4000404000237882 */ /* 0x000fe20000000000 */
[----:B------:R-:W-:Y:S01]  /*34e0*/  UMOV UR33, 0x40004040 ;  /* 0x4000404000217882 */ /* 0x000fe20000000000 */
[----:B------:R-:W-:Y:S01]  /*34f0*/  UMOV UR31, 0x40004040 ;  /* 0x40004040001f7882 */ /* 0x000fe20000000000 */
[----:B------:R2:W-:Y:S01]  /*3500*/  UTCHMMA gdesc[UR34], gdesc[UR36], tmem[UR8], tmem[UR20], idesc[UR21], UPT ;  /* 0x00ff1424220075ea */ /* 0x0005e2000b800008 */
[----:B------:R2:W-:Y:S01]  /*3510*/  UTCHMMA gdesc[UR30], gdesc[UR32], tmem[UR8], tmem[UR18], idesc[UR19], UPT ;  /* 0x00ff12201e0075ea */ /* 0x0005e2000b800008 */
[----:B------:R2:W-:Y:S01]  /*3520*/  UTCBAR [UR6], URZ ;  /* 0x000000ff060073e9 */ /* 0x0005e200080000ff */
[----:B------:R-:W-:Y:S01]  /*3530*/  UMOV UR17, UR14 ;  /* 0x0000000e00117c82 */ /* 0x000fe20008000000 */
[----:B------:R-:W-:Y:S05]  /*3540*/  BRA.U UP0, `(.L_x_60) ;  /* 0xfffffffd00507547 */ /* 0x000fea000b83ffff */
.L_x_57:
[----:B------:R-:W-:Y:S01]  /*3550*/  UIADD3 UR15, UPT, UPT, UR15, 0x1, URZ ;  /* 0x000000010f0f7890 */ /* 0x000fe2000fffe0ff */
[C---:B------:R-:W-:Y:S01]  /*3560*/  ISETP.NE.AND P0, PT, R10.reuse, 0x2, PT ;  /* 0x000000020a00780c */ /* 0x040fe20003f05270 */
[----:B------:R-:W-:Y:S02]  /*3570*/  UIADD3 UR7, UPT, UPT, UR7, 0xd0, URZ ;  /* 0x000000d007077890 */ /* 0x000fe4000fffe0ff */
[----:B------:R-:W-:Y:S01]  /*3580*/  UISETP.NE.AND UP0, UPT, UR15, 0x4, UPT ;  /* 0x000000040f00788c */ /* 0x000fe2000bf05270 */
[----:B-12---:R-:W-:Y:S02]  /*3590*/  SEL R0, RZ, 0x1, P0 ;  /* 0x00000001ff007807 */ /* 0x006fe40000000000 */
[----:B------:R-:W-:Y:S01]  /*35a0*/  SEL R10, R10, RZ, P0 ;  /* 0x000000ff0a0a7207 */ /* 0x000fe20000000000 */
[----:B------:R-:W-:Y:S01]  /*35b0*/  USEL UR6, URZ, 0x1, UP0 ;  /* 0x00000001ff067887 */ /* 0x000fe20008000000 */
[----:B------:R-:W-:Y:S01]  /*35c0*/  LOP3.LUT R9, R9, R0, RZ, 0x3c, !PT ;  /* 0x0000000009097212 */ /* 0x000fe200078e3cff */
[----:B------:R-:W-:Y:S01]  /*35d0*/  USEL UR15, UR15, URZ, UP0 ;  /* 0x000000ff0f0f7287 */ /* 0x000fe20008000000 */
[----:B------:R1:W-:Y:S03]  /*35e0*/  UTCBAR [UR7], URZ ;  /* 0x000000ff070073e9 */ /* 0x0003e600080000ff */
[----:B------:R-:W-:Y:S01]  /*35f0*/  LOP3.LUT R11, R11, UR6, RZ, 0x3c, !PT ;  /* 0x000000060b0b7c12 */ /* 0x000fe2000f8e3cff */
[----:B------:R-:W-:Y:S07]  /*3600*/  @P1 BRA `(.L_x_61) ;  /* 0xfffffff800a01947 */ /* 0x000fee000383ffff */
[----:B------:R-:W2:Y:S01]  /*3610*/  S2UR UR4, SR_CgaCtaId ;  /* 0x00000000000479c3 */ /* 0x000ea20000008800 */
[----:B------:R-:W-:Y:S01]  /*3620*/  ELECT P0, URZ, PT ;  /* 0x0000000000ff782f */ /* 0x000fe20003800000 */
[----:B------:R-:W-:Y:S01]  /*3630*/  IMAD.MOV.U32 R0, RZ, RZ, 0x1 ;  /* 0x00000001ff007424 */ /* 0x000fe200078e00ff */
[----:B------:R-:W-:Y:S01]  /*3640*/  UIADD3 UR5, UPT, UPT, UR5, 0xf0, URZ ;  /* 0x000000f005057890 */ /* 0x000fe2000fffe0ff */
[----:B------:R-:W-:Y:S01]  /*3650*/  SHF.L.U32 R3, R11, 0x1f, RZ ;  /* 0x0000001f0b037819 */ /* 0x000fe200000006ff */
[----:B------:R-:W-:-:S03]  /*3660*/  UMOV UR6, 0x40 ;  /* 0x0000004000067882 */ /* 0x000fc60000000000 */
[----:B------:R-:W-:Y:S01]  /*3670*/  UVIRTCOUNT.DEALLOC.SMPOOL 0x80 ;  /* 0x000000800000784c */ /* 0x000fe20000000000 */
[----:B--2---:R-:W-:Y:S02]  /*3680*/  ULEA UR4, UR4, UR6, 0x18 ;  /* 0x0000000604047291 */ /* 0x004fe4000f8ec0ff */
[----:B------:R-:W-:-:S07]  /*3690*/  ULEA UR6, UR15, UR5, 0x3 ;  /* 0x000000050f067291 */ /* 0x000fce000f8e18ff */
[----:B------:R2:W-:Y:S02]  /*36a0*/  @P0 STS.U8 [UR4+0x1c], R0 ;  /* 0x00001c00ff000988 */ /* 0x0005e40008000004 */
[----:B------:R-:W4:Y:S02]  /*36b0*/  SYNCS.PHASECHK.TRANS64.TRYWAIT P0, [UR6], R3 ;  /* 0x00000003ff0075a7 */ /* 0x000f240008001106 */
[----:B--2-4-:R-:W-:Y:S05]  /*36c0*/  @!P0 BRA `(.L_x_62) ;  /* 0x00000050004c8947 */ /* 0x014fea0003800000 */
.L_x_157:
[----:B-1----:R-:W-:-:S04]  /*36d0*/  UIADD3 UR7, UPT, UPT, UR15, 0x1, URZ ;  /* 0x000000010f077890 */ /* 0x002fc8000fffe0ff */
[----:B------:R-:W-:-:S04]  /*36e0*/  UISETP.NE.AND UP0, UPT, UR7, 0x4, UPT ;  /* 0x000000040700788c */ /* 0x000fc8000bf05270 */
[----:B------:R-:W-:Y:S02]  /*36f0*/  USEL UR8, URZ, 0x1, UP0 ;  /* 0x00000001ff087887 */ /* 0x000fe40008000000 */
[----:B------:R-:W-:-:S04]  /*3700*/  USEL UR7, UR7, URZ, UP0 ;  /* 0x000000ff07077287 */ /* 0x000fc80008000000 */
[----:B------:R-:W-:Y:S01]  /*3710*/  ULEA UR6, UR7, UR5, 0x3 ;  /* 0x0000000507067291 */ /* 0x000fe2000f8e18ff */
[----:B------:R-:W-:-:S04]  /*3720*/  LOP3.LUT R2, R11, UR8, RZ, 0x3c, !PT ;  /* 0x000000080b027c12 */ /* 0x000fc8000f8e3cff */
[----:B--2---:R-:W-:-:S04]  /*3730*/  SHF.L.U32 R3, R2, 0x1f, RZ ;  /* 0x0000001f02037819 */ /* 0x004fc800000006ff */
[----:B------:R-:W1:Y:S02]  /*3740*/  SYNCS.PHASECHK.TRANS64.TRYWAIT P0, [UR6], R3 ;  /* 0x00000003ff0075a7 */ /* 0x000e640008001106 */
[----:B-1----:R-:W-:Y:S05]  /*3750*/  @!P0 BRA `(.L_x_63) ;  /* 0x0000005000408947 */ /* 0x002fea0003800000 */
.L_x_159:
        /* <DEDUP_REMOVED lines=9> */
.L_x_161:
[----:B------:R-:W-:-:S04]  /*37f0*/  UIADD3 UR7, UPT, UPT, UR7, 0x1, URZ ;  /* 0x0000000107077890 */ /* 0x000fc8000fffe0ff */
[----:B------:R-:W-:-:S04]  /*3800*/  UISETP.NE.AND UP0, UPT, UR7, 0x4, UPT ;  /* 0x000000040700788c */ /* 0x000fc8000bf05270 */
[----:B------:R-:W-:Y:S02]  /*3810*/  USEL UR6, URZ, 0x1, UP0 ;  /* 0x00000001ff067887 */ /* 0x000fe40008000000 */
[----:B------:R-:W-:-:S04]  /*3820*/  USEL UR7, UR7, URZ, UP0 ;  /* 0x000000ff07077287 */ /* 0x000fc80008000000 */
[----:B------:R-:W-:Y:S01]  /*3830*/  ULEA UR7, UR7, UR5, 0x3 ;  /* 0x0000000507077291 */ /* 0x000fe2000f8e18ff */
[----:B-1----:R-:W-:-:S04]  /*3840*/  LOP3.LUT R3, R2, UR6, RZ, 0x3c, !PT ;  /* 0x0000000602037c12 */ /* 0x002fc8000f8e3cff */
[----:B------:R-:W-:-:S04]  /*3850*/  SHF.L.U32 R3, R3, 0x1f, RZ ;  /* 0x0000001f03037819 */ /* 0x000fc800000006ff */
[----:B------:R-:W1:Y:S02]  /*3860*/  SYNCS.PHASECHK.TRANS64.TRYWAIT P0, [UR7], R3 ;  /* 0x00000003ff0075a7 */ /* 0x000e640008001107 */
[----:B-1----:R-:W-:Y:S05]  /*3870*/  @!P0 BRA `(.L_x_65) ;  /* 0x0000005000288947 */ /* 0x002fea0003800000 */
.L_x_163:
[----:B------:R-:W-:Y:S01]  /*3880*/  NOP ;  /* 0x0000000000007918 */ /* 0x000fe20000000000 */
[----:B-1----:R-:W1:Y:S01]  /*3890*/  LDS R0, [UR4+0x14] ;  /* 0x00001404ff007984 */ /* 0x002e620008000800 */
[----:B------:R-:W-:Y:S01]  /*38a0*/  ULOP3.LUT UR6, UR16, 0xffff, URZ, 0xc0, !UPT ;  /* 0x0000ffff10067892 */ /* 0x000fe2000f8ec0ff */
[----:B------:R-:W-:Y:S01]  /*38b0*/  UMOV UR8, 0xffff ;  /* 0x0000ffff00087882 */ /* 0x000fe20000000000 */
[----:B------:R-:W-:Y:S02]  /*38c0*/  UMOV UR5, 0x1 ;  /* 0x0000000100057882 */ /* 0x000fe40000000000 */
[----:B------:R-:W-:-:S04]  /*38d0*/  USHF.R.U32.HI UR6, URZ, 0x5, UR6 ;  /* 0x00000005ff067899 */ /* 0x000fc80008011606 */
[----:B------:R-:W-:Y:S02]  /*38e0*/  USHF.L.U32 UR8, UR8, UR6, URZ ;  /* 0x0000000608087299 */ /* 0x000fe400080006ff */
[----:B------:R-:W-:-:S04]  /*38f0*/  USHF.L.U32 UR5, UR5, UR6, URZ ;  /* 0x0000000605057299 */ /* 0x000fc800080006ff */
[----:B-1----:R-:W-:-:S04]  /*3900*/  LOP3.LUT R0, R0, UR8, RZ, 0xc0, !PT ;  /* 0x0000000800007c12 */ /* 0x002fc8000f8ec0ff */
[----:B------:R-:W-:-:S13]  /*3910*/  ISETP.NE.AND P0, PT, R0, UR8, PT ;  /* 0x0000000800007c0c */ /* 0x000fda000bf05270 */
[----:B------:R-:W-:Y:S05]  /*3920*/  @P0 BRA `(.L_x_66) ;  /* 0x0000000000580947 */ /* 0x000fea0003800000 */
[----:B------:R-:W1:Y:S02]  /*3930*/  LDS R0, [UR4+0x18] ;  /* 0x00001804ff007984 */ /* 0x000e640008000800 */
[----:B-1----:R-:W-:-:S04]  /*3940*/  LOP3.LUT R0, R0, UR5, RZ, 0xc0, !PT ;  /* 0x0000000500007c12 */ /* 0x002fc8000f8ec0ff */
[----:B------:R-:W-:-:S13]  /*3950*/  ISETP.NE.AND P0, PT, R0, UR5, PT ;  /* 0x0000000500007c0c */ /* 0x000fda000bf05270 */
[----:B------:R-:W-:Y:S05]  /*3960*/  @P0 BRA `(.L_x_67) ;  /* 0x00000000003c0947 */ /* 0x000fea0003800000 */
[----:B------:R-:W1:Y:S01]  /*3970*/  S2R R2, SR_LANEID ;  /* 0x0000000000027919 */ /* 0x000e620000000000 */
[----:B------:R-:W-:Y:S01]  /*3980*/  ULOP3.LUT UR8, URZ, UR8, URZ, 0x33, !UPT ;  /* 0x00000008ff087292 */ /* 0x000fe2000f8e33ff */
[----:B------:R-:W-:Y:S01]  /*3990*/  LOP3.LUT R4, RZ, UR5, RZ, 0x33, !PT ;  /* 0x00000005ff047c12 */ /* 0x000fe2000f8e33ff */
[----:B------:R-:W-:Y:S02]  /*39a0*/  VOTEU.ANY UR7, UPT, PT ;  /* 0x0000000000077886 */ /* 0x000fe400038e0100 */
[----:B------:R-:W-:Y:S01]  /*39b0*/  UFLO.U32 UR7, UR7 ;  /* 0x00000007000772bd */ /* 0x000fe200080e0000 */
[----:B------:R-:W2:Y:S01]  /*39c0*/  REDUX UR5, R4 ;  /* 0x00000000040573c4 */ /* 0x000ea20000000000 */
[----:B------:R-:W-:-:S06]  /*39d0*/  IMAD.U32 R0, RZ, RZ, UR8 ;  /* 0x00000008ff007e24 */ /* 0x000fcc000f8e00ff */
[----:B------:R4:W-:Y:S01]  /*39e0*/  UTCATOMSWS.AND URZ, UR8 ;  /* 0x0000000800ff79e3 */ /* 0x0009e20008000000 */
[----:B------:R-:W3:Y:S01]  /*39f0*/  REDUX UR6, R0 ;  /* 0x00000000000673c4 */ /* 0x000ee20000000000 */
[----:B-1----:R-:W-:Y:S01]  /*3a00*/  ISETP.EQ.U32.AND P0, PT, R2, UR7, PT ;  /* 0x0000000702007c0c */ /* 0x002fe2000bf02070 */
[----:B--2---:R-:W-:Y:S01]  /*3a10*/  IMAD.U32 R2, RZ, RZ, UR5 ;  /* 0x00000005ff027e24 */ /* 0x004fe2000f8e00ff */
[----:B---3--:R-:W-:-:S11]  /*3a20*/  MOV R3, UR6 ;  /* 0x0000000600037c02 */ /* 0x008fd60008000f00 */
[----:B------:R4:W-:Y:S04]  /*3a30*/  @P0 ATOMS.AND RZ, [UR4+0x14], R3 ;  /* 0x00001403ffff098c */ /* 0x0009e8000a800004 */
[----:B------:R4:W-:Y:S01]  /*3a40*/  @P0 ATOMS.AND RZ, [UR4+0x18], R2 ;  /* 0x00001802ffff098c */ /* 0x0009e2000a800004 */
[----:B------:R-:W-:Y:S05]  /*3a50*/  BRA `(.L_x_68) ;  /* 0x0000000000147947 */ /* 0x000fea0003800000 */
.L_x_67:
[----:B------:R-:W-:Y:S02]  /*3a60*/  MOV R2, 0x3a80 ;  /* 0x00003a8000027802 */ /* 0x000fe40000000f00 */
[----:B---3-5:R-:W-:Y:S05]  /*3a70*/  CALL.REL.NOINC `($__internal_0_$__cuda_sm10x_tcgen05_guardrail_trap_col_being_dealloced_not_returned_by_alloc) ;  /* 0x0000005400107944 */ /* 0x028fea0003c00000 */
[----:B------:R-:W-:Y:S05]  /*3a80*/  BRA `(.L_x_68) ;  /* 0x0000000000087947 */ /* 0x000fea0003800000 */
.L_x_66:
[----:B------:R-:W-:Y:S02]  /*3a90*/  MOV R2, 0x3ab0 ;  /* 0x00003ab000027802 */ /* 0x000fe40000000f00 */
[----:B---3-5:R-:W-:Y:S05]  /*3aa0*/  CALL.REL.NOINC `($__internal_2_$__cuda_sm10x_tcgen05_guardrail_trap_unallocated_columns_being_dealloced) ;  /* 0x00000054001c7944 */ /* 0x028fea0003c00000 */
.L_x_68:
[----:B------:R-:W-:Y:S01]  /*3ab0*/  NOP ;  /* 0x0000000000007918 */ /* 0x000fe20000000000 */
[----:B----4-:R-:W-:Y:S05]  /*3ac0*/  EXIT ;  /* 0x000000000000794d */ /* 0x010fea0003800000 */
.L_x_50:
[----:B------:R-:W-:-:S09]  /*3ad0*/  UISETP.NE.OR UP2, UPT, UR8, 0x3, !UP2 ;  /* 0x000000030800788c */ /* 0x000fd2000d745670 */
[----:B------:R-:W-:Y:S05]  /*3ae0*/  BRA.U UP2, `(.L_x_69) ;  /* 0x0000001102147547 */ /* 0x000fea000b800000 */
[----:B------:R-:W1:Y:S01]  /*3af0*/  LDC R0, c[0x0][0xb30] ;  /* 0x0002cc00ff007b82 */ /* 0x000e620000000800 */
[----:B------:R-:W2:Y:S01]  /*3b00*/  LDCU.64 UR8, c[0x0][0x888] ;  /* 0x00011100ff0877ac */ /* 0x000ea20008000a00 */
[----:B------:R-:W-:Y:S02]  /*3b10*/  HFMA2 R25, -RZ, RZ, 0, 0 ;  /* 0x00000000ff197431 */ /* 0x000fe400000001ff */
[----:B-----5:R-:W-:Y:S01]  /*3b20*/  IMAD.MOV.U32 R32, RZ, RZ, 0x1 ;  /* 0x00000001ff207424 */ /* 0x020fe200078e00ff */
[----:B------:R-:W-:Y:S01]  /*3b30*/  MOV R23, 0x2000 ;  /* 0x0000200000177802 */ /* 0x000fe20000000f00 */
[----:B------:R-:W4:Y:S01]  /*3b40*/  LDCU.64 UR4, c[0x0][0x890] ;  /* 0x00011200ff0477ac */ /* 0x000f220008000a00 */
[----:B------:R-:W-:Y:S01]  /*3b50*/  IMAD.MOV.U32 R27, RZ, RZ, RZ ;  /* 0x000000ffff1b7224 */ /* 0x000fe200078e00ff */
[----:B------:R-:W3:Y:S01]  /*3b60*/  LDC R19, c[0x0][0x370] ;  /* 0x0000dc00ff137b82 */ /* 0x000ee20000000800 */
[----:B------:R-:W-:Y:S01]  /*3b70*/  UMOV UR7, 0x400 ;  /* 0x0000040000077882 */ /* 0x000fe20000000000 */
[----:B------:R-:W-:-:S02]  /*3b80*/  UPLOP3.LUT UP1, UPT, UPT, UPT, UPT, 0x40, 0x4 ;  /* 0x000000000004789c */ /* 0x000fc40003f2e870 */
[----:B------:R-:W-:-:S04]  /*3b90*/  ULEA UR7, UR37, UR7, 0x18 ;  /* 0x0000000725077291 */ /* 0x000fc8000f8ec0ff */
[----:B------:R-:W3:Y:S01]  /*3ba0*/  LDC R2, c[0x0][0xb0c] ;  /* 0x0002c300ff027b82 */ /* 0x000ee20000000800 */
[----:B------:R-:W-:Y:S02]  /*3bb0*/  UIADD3 UR13, UPT, UPT, UR7, 0x78, URZ ;  /* 0x00000078070d7890 */ /* 0x000fe4000fffe0ff */
[----:B--2---:R-:W-:Y:S02]  /*3bc0*/  UISETP.NE.U32.AND UP2, UPT, UR8, URZ, UPT ;  /* 0x000000ff0800728c */ /* 0x004fe4000bf45070 */
[----:B------:R-:W-:Y:S02]  /*3bd0*/  UIADD3 UR33, UPT, UPT, UR7, 0x60, URZ ;  /* 0x0000006007217890 */ /* 0x000fe4000fffe0ff */
[----:B----4-:R-:W-:Y:S01]  /*3be0*/  UISETP.NE.U32.AND UP3, UPT, UR4, URZ, UPT ;  /* 0x000000ff0400728c */ /* 0x010fe2000bf65070 */
[----:B------:R-:W2:Y:S01]  /*3bf0*/  LDC R18, c[0x0][0xb20] ;  /* 0x0002c800ff127b82 */ /* 0x000ea20000000800 */
[----:B-1----:R-:W-:Y:S01]  /*3c00*/  ISETP.NE.AND P1, PT, R0, 0x1, PT ;  /* 0x000000010000780c */ /* 0x002fe20003f25270 */
[----:B------:R-:W-:-:S02]  /*3c10*/  UISETP.NE.AND.EX UP2, UPT, UR9, URZ, UPT, UP2 ;  /* 0x000000ff0900728c */ /* 0x000fc4000bf45320 */
[----:B------:R-:W-:Y:S02]  /*3c20*/  UIADD3 UR25, UPT, UPT, UR7, 0x68, URZ ;  /* 0x0000006807197890 */ /* 0x000fe4000fffe0ff */
[----:B------:R-:W-:Y:S02]  /*3c30*/  UIADD3 UR17, UPT, UPT, UR7, 0x70, URZ ;  /* 0x0000007007117890 */ /* 0x000fe4000fffe0ff */
[----:B------:R-:W1:Y:S01]  /*3c40*/  LDC.64 R36, c[0x0][0x348] ;  /* 0x0000d200ff247b82 */ /* 0x000e620000000a00 */
[----:B------:R-:W-:Y:S02]  /*3c50*/  UPRMT UR13, UR37, 0x654, UR13 ;  /* 0x00000654250d7896 */ /* 0x000fe4000800000d */
[----:B------:R-:W-:-:S05]  /*3c60*/  UISETP.NE.AND.EX UP3, UPT, UR5, URZ, UPT, UP3 ;  /* 0x000000ff0500728c */ /* 0x000fca000bf65330 */
[----:B------:R-:W4:Y:S08]  /*3c70*/  LDC.64 R16, c[0x0][0xb10] ;  /* 0x0002c400ff107b82 */ /* 0x000f300000000a00 */
[----:B------:R-:W1:Y:S08]  /*3c80*/  LDC.64 R6, c[0x0][0xb18] ;  /* 0x0002c600ff067b82 */ /* 0x000e700000000a00 */
[----:B------:R-:W1:Y:S08]  /*3c90*/  LDC.64 R4, c[0x0][0xb28] ;  /* 0x0002ca00ff047b82 */ /* 0x000e700000000a00 */
[----:B--23--:R-:W1:Y:S02]  /*3ca0*/  LDC R22, c[0x0][0x374] ;  /* 0x0000dd00ff167b82 */ /* 0x00ce640000000800 */
.L_x_80:
[----:B------:R-:W-:Y:S02]  /*3cb0*/  LEA R0, R27, UR7, 0x3 ;  /* 0x000000071b007c11 */ /* 0x000fe4000f8e18ff */
[----:B------:R-:W-:Y:S02]  /*3cc0*/  SHF.L.U32 R3, R25, 0x1f, RZ ;  /* 0x0000001f19037819 */ /* 0x000fe400000006ff */
[----:B------:R-:W-:Y:S02]  /*3cd0*/  LEA R28, R27, UR7, 0x4 ;  /* 0x000000071b1c7c11 */ /* 0x000fe4000f8e20ff */
[----:B--2---:R-:W2:Y:S02]  /*3ce0*/  SYNCS.PHASECHK.TRANS64.TRYWAIT P0, [R0+URZ+0xb0], R3 ;  /* 0x0000b003000075a7 */ /* 0x004ea400080011ff */
[----:B--2---:R-:W-:Y:S05]  /*3cf0*/  @!P0 BRA `(.L_x_70) ;  /* 0x0000004c00208947 */ /* 0x004fea0003800000 */
.L_x_164:
[----:B------:R-:W-:Y:S01]  /*3d00*/  ISETP.GE.AND P0, PT, R26, 0x1, PT ;  /* 0x000000011a00780c */ /* 0x000fe20003f06270 */
[----:B------:R-:W3:Y:S01]  /*3d10*/  LDS.128 R28, [R28+0x140] ;  /* 0x000140001c1c7984 */ /* 0x000ee20000000c00 */
[----:B--2---:R-:W-:Y:S01]  /*3d20*/  VIADD R0, R0, 0xc0 ;  /* 0x000000c000007836 */ /* 0x004fe20000000000 */
[----:B------:R-:W-:Y:S01]  /*3d30*/  @!PT LDS RZ, [RZ] ;  /* 0x00000000fffff984 */ /* 0x000fe20000000800 */
[----:B------:R-:W-:Y:S01]  /*3d40*/  @!PT LDS RZ, [RZ] ;  /* 0x00000000fffff984 */ /* 0x000fe20000000800 */
[----:B------:R-:W-:Y:S01]  /*3d50*/  @!PT LDS RZ, [RZ] ;  /* 0x00000000fffff984 */ /* 0x000fe20000000800 */
[----:B------:R-:W-:Y:S01]  /*3d60*/  @!PT LDS RZ, [RZ] ;  /* 0x00000000fffff984 */ /* 0x000fe20000000800 */
[----:B------:R2:W-:Y:S06]  /*3d70*/  MEMBAR.ALL.CTA ;  /* 0x0000000000007992 */ /* 0x0005ec0000008000 */
[----:B--2---:R-:W2:Y:S01]  /*3d80*/  FENCE.VIEW.ASYNC.S ;  /* 0x00000000000073c6 */ /* 0x004ea20000000000 */
[----:B------:R-:W-:Y:S04]  /*3d90*/  PRMT R0, RZ, 0x654, R0 ;  /* 0x00000654ff007816 */ /* 0x000fe80000000000 */
[----:B--2---:R2:W-:Y:S01]  /*3da0*/  SYNCS.ARRIVE.TRANS64.RED.A1T0 RZ, [R0+URZ], RZ ;  /* 0x000000ff00ff79a7 */ /* 0x0045e200081004ff */
[----:B---3--:R-:W-:Y:S11]  /*3db0*/  LOP3.LUT P3, RZ, R30, 0x1, RZ, 0xc0, !PT ;  /* 0x000000011eff7812 */ /* 0x008ff6000786c0ff */
[----:B------:R-:W-:Y:S02]  /*3dc0*/  @!UPT UIADD3 URZ, UPT, UPT, URZ, URZ, URZ ;  /* 0x000000fffffff290 */ /* 0x000fe4000fffe0ff */
[----:B------:R-:W-:Y:S02]  /*3dd0*/  @P3 MOV R13, R28 ;  /* 0x0000001c000d3202 */ /* 0x000fe40000000f00 */
[----:B------:R-:W-:Y:S01]  /*3de0*/  @P3 LOP3.LUT R8, R29, 0xffff, RZ, 0xc0, !PT ;  /* 0x0000ffff1d083812 */ /* 0x000fe200078ec0ff */
[----:B--2---:R-:W-:Y:S06]  /*3df0*/  @!P0 BRA `(.L_x_71) ;  /* 0x0000000000a48947 */ /* 0x004fec0003800000 */
[----:B-1----:R-:W-:Y:S01]  /*3e00*/  IMAD.HI.U32 R33, R22, R7, RZ ;  /* 0x0000000716217227 */ /* 0x002fe200078e00ff */
[----:B------:R-:W-:Y:S02]  /*3e10*/  ISETP.NE.AND P0, PT, R6, 0x1, PT ;  /* 0x000000010600780c */ /* 0x000fe40003f05270 */
[----:B------:R-:W-:Y:S01]  /*3e20*/  ISETP.NE.AND P2, PT, R26, 0x1, PT ;  /* 0x000000011a00780c */ /* 0x000fe20003f45270 */
[----:B----4-:R-:W-:Y:S01]  /*3e30*/  IMAD.HI.U32 R34, R19, R16, RZ ;  /* 0x0000001013227227 */ /* 0x010fe200078e00ff */
[----:B------:R-:W-:Y:S02]  /*3e40*/  SHF.R.U32.HI R33, RZ, R18, R33 ;  /* 0x00000012ff217219 */ /* 0x000fe40000011621 */
[----:B------:R-:W-:Y:S01]  /*3e50*/  ISETP.NE.AND P4, PT, R2, 0x1, PT ;  /* 0x000000010200780c */ /* 0x000fe20003f85270 */
[----:B------:R-:W-:Y:S01]  /*3e60*/  IMAD.HI.U32 R38, R13, R16, RZ ;  /* 0x000000100d267227 */ /* 0x000fe200078e00ff */
[----:B------:R-:W-:Y:S02]  /*3e70*/  SHF.R.U32.HI R34, RZ, R17, R34 ;  /* 0x00000011ff227219 */ /* 0x000fe40000011622 */
[----:B------:R-:W-:Y:S01]  /*3e80*/  SEL R3, R22, R33, !P0 ;  /* 0x0000002116037207 */ /* 0x000fe20004000000 */
[C---:B------:R-:W-:Y:S01]  /*3e90*/  IMAD.HI.U32 R33, R8.reuse, R7, RZ ;  /* 0x0000000708217227 */ /* 0x040fe200078e00ff */
[----:B------:R-:W-:Y:S02]  /*3ea0*/  SEL R11, R19, R34, !P4 ;  /* 0x00000022130b7207 */ /* 0x000fe40006000000 */
[----:B------:R-:W-:Y:S01]  /*3eb0*/  SHF.R.U32.HI R38, RZ, R17, R38 ;  /* 0x00000011ff267219 */ /* 0x000fe20000011626 */
[----:B------:R-:W-:Y:S01]  /*3ec0*/  IMAD.HI.U32 R40, R3, R4, RZ ;  /* 0x0000000403287227 */ /* 0x000fe200078e00ff */
[----:B------:R-:W-:Y:S03]  /*3ed0*/  SHF.R.U32.HI R33, RZ, R18, R33 ;  /* 0x00000012ff217219 */ /* 0x000fe60000011621 */
[----:B------:R-:W-:Y:S01]  /*3ee0*/  IMAD.HI.U32 R34, R11, R4, RZ ;  /* 0x000000040b227227 */ /* 0x000fe200078e00ff */
[----:B------:R-:W-:Y:S02]  /*3ef0*/  @P2 SHF.R.U32.HI R3, RZ, R5, R40 ;  /* 0x00000005ff032219 */ /* 0x000fe40000011628 */
[----:B------:R-:W-:Y:S02]  /*3f00*/  SEL R9, R8, R33, !P0 ;  /* 0x0000002108097207 */ /* 0x000fe40004000000 */
[----:B------:R-:W-:Y:S01]  /*3f10*/  @P2 SHF.R.U32.HI R11, RZ, R5, R34 ;  /* 0x00000005ff0b2219 */ /* 0x000fe20000011622 */
[C---:B------:R-:W-:Y:S01]  /*3f20*/  IMAD R10, R26.reuse, R3, RZ ;  /* 0x000000031a0a7224 */ /* 0x040fe200078e02ff */
[----:B------:R-:W-:Y:S01]  /*3f30*/  SEL R3, R13, R38, !P4 ;  /* 0x000000260d037207 */ /* 0x000fe20006000000 */
[C---:B------:R-:W-:Y:S03]  /*3f40*/  IMAD.HI.U32 R14, R9.reuse, R4, RZ ;  /* 0x00000004090e7227 */ /* 0x040fe600078e00ff */
[----:B------:R-:W-:Y:S01]  /*3f50*/  ISETP.GE.AND P0, PT, R9, R10, PT ;  /* 0x0000000a0900720c */ /* 0x000fe20003f06270 */
[C---:B------:R-:W-:Y:S01]  /*3f60*/  IMAD R12, R26.reuse, R11, RZ ;  /* 0x0000000b1a0c7224 */ /* 0x040fe200078e02ff */
[-C--:B------:R-:W-:Y:S04]  /*3f70*/  SHF.R.U32.HI R14, RZ, R5.reuse, R14 ;  /* 0x00000005ff0e7219 */ /* 0x080fe8000001160e */
[----:B------:R-:W-:Y:S02]  /*3f80*/  ISETP.GE.OR P0, PT, R3, R12, P0 ;  /* 0x0000000c0300720c */ /* 0x000fe40000706670 */
[----:B------:R-:W-:Y:S05]  /*3f90*/  SEL R15, R9, R14, !P2 ;  /* 0x0000000e090f7207 */ /* 0x000fea0005000000 */
[----:B------:R-:W-:Y:S04]  /*3fa0*/  IMAD.MOV R14, RZ, RZ, -R15 ;  /* 0x000000ffff0e7224 */ /* 0x000fe800078e0a0f */
[----:B------:R-:W-:Y:S02]  /*3fb0*/  IMAD R14, R26, R14, R9 ;  /* 0x0000000e1a0e7224 */ /* 0x000fe400078e0209 */
[C---:B------:R-:W-:Y:S05]  /*3fc0*/  @!P0 IMAD.HI.U32 R10, R3.reuse, R4, RZ ;  /* 0x00000004030a8227 */ /* 0x040fea00078e00ff */
[----:B------:R-:W-:Y:S04]  /*3fd0*/  @!P0 SHF.R.U32.HI R10, RZ, R5, R10 ;  /* 0x00000005ff0a8219 */ /* 0x000fe8000001160a */
[----:B------:R-:W-:Y:S01]  /*3fe0*/  @!P0 SEL R0, R3, R10, !P2 ;  /* 0x0000000a03008207 */ /* 0x000fe20005000000 */
[----:B------:R-:W-:Y:S03]  /*3ff0*/  IMAD.MOV R10, RZ, RZ, -R3 ;  /* 0x000000ffff0a7224 */ /* 0x000fe600078e0a03 */
[----:B------:R-:W-:Y:S01]  /*4000*/  @!P0 IADD3 R15, PT, PT, R15, -R0, RZ ;  /* 0x800000000f0f8210 */ /* 0x000fe20007ffe0ff */
[----:B------:R-:W-:Y:S01]  /*4010*/  @!P0 IMAD R0, R11, R14, R0 ;  /* 0x0000000e0b008224 */ /* 0x000fe200078e0200 */
[----:B------:R-:W-:Y:S01]  /*4020*/  IADD3 R11, PT, PT, -R9, RZ, RZ ;  /* 0x000000ff090b7210 */ /* 0x000fe20007ffe1ff */
[----:B------:R-:W-:Y:S02]  /*4030*/  IMAD R13, R2, R10, R13 ;  /* 0x0000000a020d7224 */ /* 0x000fe400078e020d */
[----:B------:R-:W-:Y:S02]  /*4040*/  @!P0 IMAD R9, R15, R26, R3 ;  /* 0x0000001a0f098224 */ /* 0x000fe400078e0203 */
[----:B------:R-:W-:Y:S02]  /*4050*/  @!P0 IMAD.MOV.U32 R3, RZ, RZ, R0 ;  /* 0x000000ffff038224 */ /* 0x000fe400078e0000 */
[----:B------:R-:W-:Y:S02]  /*4060*/  IMAD R8, R6, R11, R8 ;  /* 0x0000000b06087224 */ /* 0x000fe400078e0208 */
[----:B------:R-:W-:Y:S02]  /*4070*/  IMAD R13, R3, R2, R13 ;  /* 0x00000002030d7224 */ /* 0x000fe400078e020d */
[----:B------:R-:W-:Y:S02]  /*4080*/  IMAD R8, R9, R6, R8 ;  /* 0x0000000609087224 */ /* 0x000fe400078e0208 */
.L_x_71:
[----:B------:R-:W-:Y:S05]  /*4090*/  BRA.U UP1, `(.L_x_72) ;  /* 0x0000000101107547 */ /* 0x000fea000b800000 */
[----:B------:R-:W-:Y:S04]  /*40a0*/  MOV R0, UR6 ;  /* 0x0000000600007c02 */ /* 0x000fe80008000f00 */
[----:B------:R-:W-:Y:S04]  /*40b0*/  SHF.L.U32 R3, R0, 0x1f, RZ ;  /* 0x0000001f00037819 */ /* 0x000fe800000006ff */
[----:B------:R-:W2:Y:S02]  /*40c0*/  SYNCS.PHASECHK.TRANS64.TRYWAIT P0, [UR7+0xa8], R3 ;  /* 0x0000a803ff0075a7 */ /* 0x000ea40008001107 */
[----:B--2---:R-:W-:Y:S05]  /*40d0*/  @!P0 BRA `(.L_x_73) ;  /* 0x00000048003c8947 */ /* 0x004fea0003800000 */
.L_x_72:
[----:B------:R-:W-:Y:S02]  /*40e0*/  R2UR UR35, R21 ;  /* 0x00000000152372ca */ /* 0x000fe400000e0000 */
[----:B------:R-:W-:Y:S02]  /*40f0*/  R2UR UR34, R20 ;  /* 0x00000000142272ca */ /* 0x000fe400000e0000 */
[----:B------:R-:W-:Y:S02]  /*4100*/  ISETP.NE.U32.AND P2, PT, RZ, UR4, PT ;  /* 0x00000004ff007c0c */ /* 0x000fe4000bf45070 */
[----:B------:R-:W-:Y:S02]  /*4110*/  SHF.L.U32 R12, R32, 0x1f, RZ ;  /* 0x0000001f200c7819 */ /* 0x000fe400000006ff */
[----:B------:R-:W-:Y:S05]  /*4120*/  ISETP.NE.AND.EX P2, PT, RZ, UR5, PT, P2 ;  /* 0x00000005ff007c0c */ /* 0x000fea000bf45320 */
[----:B------:R-:W-:Y:S02]  /*4130*/  USHF.L.U32 UR35, UR35, 0x7, URZ ;  /* 0x0000000723237899 */ /* 0x000fe400080006ff */
[----:B------:R-:W-:Y:S01]  /*4140*/  USHF.L.U32 UR34, UR34, 0x6, URZ ;  /* 0x0000000622227899 */ /* 0x000fe200080006ff */
[----:B------:R-:W-:Y:S11]  /*4150*/  BRA.U !UP3, `(.L_x_74) ;  /* 0x000000010b347547 */ /* 0x000ff6000b800000 */
[----:B------:R-:W-:Y:S01]  /*4160*/  UPLOP3.LUT UP0, UPT, UPT, UPT, UP2, 0x80, 0x8 ;  /* 0x000000000008789c */ /* 0x000fe20003f0f020 */
[----:B--2---:R-:W-:Y:S02]  /*4170*/  HFMA2 R0, -RZ, RZ, 0, 5.9604644775390625e-08 ;  /* 0x00000001ff007431 */ /* 0x004fe400000001ff */
[----:B------:R-:W-:Y:S03]  /*4180*/  IMAD.MOV.U32 R67, RZ, RZ, 0x1 ;  /* 0x00000001ff437424 */ /* 0x000fe600078e00ff */
[----:B------:R-:W-:Y:S05]  /*4190*/  PLOP3.LUT P0, PT, PT, PT, UP0, 0x80, 0x8 ;  /* 0x000000000008781c */ /* 0x000fea0003f0f008 */
[----:B------:R-:W2:Y:S01]  /*41a0*/  @UP0 LDCU.64 UR10, c[0x0][0x888] ;  /* 0x00011100ff0a07ac */ /* 0x000ea20008000a00 */
[----:B------:R-:W-:Y:S07]  /*41b0*/  @UP0 UIMAD UR8, UR36, UR4, URZ ;  /* 0x00000004240802a4 */ /* 0x000fee000f8e02ff */
[----:B------:R-:W-:Y:S01]  /*41c0*/  @!P0 PRMT R67, R0, 0x7610, R67 ;  /* 0x0000761000438816 */ /* 0x000fe20000000043 */
[----:B--2---:R-:W-:Y:S03]  /*41d0*/  @UP0 UIMAD.WIDE UR10, UR8, 0x4, UR10 ;  /* 0x00000004080a08a5 */ /* 0x004fe6000f8e020a */
[----:B------:R-:W2:Y:S03]  /*41e0*/  @!UP0 LDCU UR8, c[0x0][0x880] ;  /* 0x00011000ff0887ac */ /* 0x000ea60008000800 */
[----:B------:R-:W-:Y:S01]  /*41f0*/  IMAD.U32 R10, RZ, RZ, UR10 ;  /* 0x0000000aff0a7e24 */ /* 0x000fe2000f8e00ff */
[----:B------:R-:W-:Y:S05]  /*4200*/  MOV R11, UR11 ;  /* 0x0000000b000b7c02 */ /* 0x000fea0008000f00 */
[----:B------:R3:W5:Y:S02]  /*4210*/  @P0 LDG.E R35, desc[UR46][R10.64] ;  /* 0x0000002e0a230981 */ /* 0x000764000c1e1900 */
[----:B--23--:R-:W-:Y:S07]  /*4220*/  @!P0 IMAD.U32 R35, RZ, RZ, UR8 ;  /* 0x00000008ff238e24 */ /* 0x00cfee000f8e00ff */
.L_x_74:
[----:B-----5:R-:W-:Y:S01]  /*4230*/  @!P2 FSETP.EQ.AND P0, PT, R35, RZ, PT ;  /* 0x000000ff2300a20b */ /* 0x020fe20003f02000 */
[----:B------:R-:W-:Y:S01]  /*4240*/  @!UPT UIADD3 URZ, UPT, UPT, URZ, URZ, URZ ;  /* 0x000000fffffff290 */ /* 0x000fe2000fffe0ff */
[----:B------:R-:W-:Y:S11]  /*4250*/  @!P2 BRA `(.L_x_75) ;  /* 0x000000000014a947 */ /* 0x000ff60003800000 */
[----:B------:R-:W-:Y:S02]  /*4260*/  LOP3.LUT P2, RZ, R67, 0xff, RZ, 0xc0, !PT ;  /* 0x000000ff43ff7812 */ /* 0x000fe4000784c0ff */
[----:B------:R-:W-:Y:S04]  /*4270*/  PLOP3.LUT P0, PT, PT, PT, UP0, 0x80, 0x8 ;  /* 0x000000000008781c */ /* 0x000fe80003f0f008 */
[----:B------:R-:W-:Y:S07]  /*4280*/  PLOP3.LUT P0, PT, P0, PT, PT, 0x8, 0x80 ;  /* 0x000000000080781c */ /* 0x000fee000070e170 */
[----:B------:R-:W-:Y:S11]  /*4290*/  @P2 FSETP.EQ.AND P0, PT, R35, RZ, PT ;  /* 0x000000ff2300220b */ /* 0x000ff60003f02000 */
[----:B------:R-:W-:Y:S02]  /*42a0*/  @!UPT UIADD3 URZ, UPT, UPT, URZ, URZ, URZ ;  /* 0x000000fffffff290 */ /* 0x000fe4000fffe0ff */
.L_x_75:
[----:B------:R-:W3:Y:S01]  /*42b0*/  SYNCS.PHASECHK.TRANS64.TRYWAIT P2, [UR7+0x80], R12 ;  /* 0x0000800cff0075a7 */ /* 0x000ee20008041107 */
[----:B------:R-:W-:Y:S04]  /*42c0*/  ELECT P4, URZ, PT ;  /* 0x0000000000ff782f */ /* 0x000fe80003880000 */
[----:B------:R-:W-:Y:S11]  /*42d0*/  PLOP3.LUT P4, PT, P0, P4, PT, 0xf2, 0x2f ;  /* 0x00000000002f781c */ /* 0x000ff60000789e72 */
[----:B------:R-:W-:Y:S02]  /*42e0*/  @!UPT UIADD3 URZ, UPT, UPT, URZ, URZ, URZ ;  /* 0x000000fffffff290 */ /* 0x000fe4000fffe0ff */
[----:B-1----:R-:W-:Y:S05]  /*42f0*/  @!P4 IADD3 R9, P0, PT, R36, 0x580, RZ ;  /* 0x000005802409c810 */ /* 0x002fea0007f1e0ff */
[----:B--2---:R-:W-:Y:S01]  /*4300*/  @!P4 IMAD.X R0, RZ, RZ, R37, P0 ;  /* 0x000000ffff00c224 */ /* 0x004fe200000e0625 */
[----:B---3--:R-:W-:Y:S07]  /*4310*/  @!P2 BRA `(.L_x_76) ;  /* 0x0000004400c4a947 */ /* 0x008fee0003800000 */
.L_x_167:
[----:B------:R-:W-:Y:S01]  /*4320*/  @!P4 R2UR UR8, R0 ;  /* 0x000000000008c2ca */ /* 0x000fe200000e0000 */
[----:B------:R-:W-:Y:S01]  /*4330*/  VOTEU.ALL UP1, P4 ;  /* 0x0000000000ff7886 */ /* 0x000fe20002020000 */
[----:B------:R-:W-:Y:S01]  /*4340*/  @!P4 R2UR UR9, R9 ;  /* 0x000000000909c2ca */ /* 0x000fe200000e0000 */
[----:B------:R-:W-:Y:S01]  /*4350*/  @!P4 IMAD.MOV.U32 R0, RZ, RZ, 0x2000 ;  /* 0x00002000ff00c424 */ /* 0x000fe200078e00ff */
[----:B------:R-:W-:Y:S01]  /*4360*/  UMOV UR10, 0x0 ;  /* 0x00000000000a7882 */ /* 0x000fe20000000000 */
[----:B------:R-:W-:Y:S01]  /*4370*/  UMOV UR11, 0x10000000 ;  /* 0x10000000000b7882 */ /* 0x000fe20000000000 */
[----:B------:R-:W-:Y:S01]  /*4380*/  @!UP1 UIADD3 UR32, UPT, UPT, UR7, 0x200, URZ ;  /* 0x0000020007209890 */ /* 0x000fe2000fffe0ff */
[----:B------:R-:W-:Y:S01]  /*4390*/  @!P4 IADD3 R9, P0, PT, R36, 0x580, RZ ;  /* 0x000005802409c810 */ /* 0x000fe20007f1e0ff */
[----:B------:R-:W-:Y:S05]  /*43a0*/  VOTEU.ALL UP1, P4 ;  /* 0x0000000000ff7886 */ /* 0x000fea0002020000 */
[----:B------:R-:W-:Y:S01]  /*43b0*/  IMAD.U32 R11, RZ, RZ, UR8 ;  /* 0x00000008ff0b7e24 */ /* 0x000fe2000f8e00ff */
[----:B------:R-:W-:Y:S01]  /*43c0*/  UPRMT UR8, UR37, 0x654, UR33 ;  /* 0x0000065425087896 */ /* 0x000fe20008000021 */
[----:B------:R-:W-:Y:S03]  /*43d0*/  IMAD.U32 R10, RZ, RZ, UR9 ;  /* 0x00000009ff0a7e24 */ /* 0x000fe6000f8e00ff */
[----:B------:R-:W-:Y:S02]  /*43e0*/  @!P4 R2UR UR15, R11 ;  /* 0x000000000b0fc2ca */ /* 0x000fe400000e0000 */
[----:B------:R-:W-:Y:S11]  /*43f0*/  @!P4 R2UR UR14, R10 ;  /* 0x000000000a0ec2ca */ /* 0x000ff600000e0000 */
[----:B------:R-:W-:Y:S02]  /*4400*/  @!UPT UIADD3 URZ, UPT, UPT, URZ, URZ, URZ ;  /* 0x000000fffffff290 */ /* 0x000fe4000fffe0ff */
[----:B------:R2:W-:Y:S01]  /*4410*/  @!UP1 UTMALDG.3D [UR32], [UR14], desc[UR10] ;  /* 0x00000a200e0095b4 */ /* 0x0005e20008011000 */
[----:B------:R3:W-:Y:S01]  /*4420*/  @!P4 SYNCS.ARRIVE.TRANS64.RED.A0TR RZ, [UR7+0x60], R0 ;  /* 0x00006000ffffc9a7 */ /* 0x0007e20008300407 */
[----:B------:R-:W-:Y:S01]  /*4430*/  SYNCS.ARRIVE.TRANS64.RED.A1T0 RZ, [UR8], RZ ;  /* 0x000000ffffff79a7 */ /* 0x000fe20008100408 */
[----:B---3--:R-:W-:Y:S01]  /*4440*/  @!P4 IMAD.X R0, RZ, RZ, R37, P0 ;  /* 0x000000ffff00c224 */ /* 0x008fe200000e0625 */
[----:B------:R-:W3:Y:S02]  /*4450*/  SYNCS.PHASECHK.TRANS64.TRYWAIT P2, [UR7+0x88], R12 ;  /* 0x0000880cff0075a7 */ /* 0x000ee40008041107 */
[----:B--23--:R-:W-:Y:S05]  /*4460*/  @!P2 BRA `(.L_x_77) ;  /* 0x000000440088a947 */ /* 0x00cfea0003800000 */
.L_x_169:
        /* <DEDUP_REMOVED lines=8> */
[----:B------:R-:W-:Y:S01]  /*44f0*/  @!UP1 UIADD3 UR24, UPT, UPT, UR7, 0x2200, URZ ;  /* 0x0000220007189890 */ /* 0x000fe2000fffe0ff */
[----:B------:R-:W-:Y:S01]  /*4500*/  VOTEU.ALL UP1, P4 ;  /* 0x0000000000ff7886 */ /* 0x000fe20002020000 */
[----:B------:R-:W-:Y:S01]  /*4510*/  UMOV UR27, UR35 ;  /* 0x00000023001b7c82 */ /* 0x000fe20008000000 */
[----:B------:R-:W-:Y:S02]  /*4520*/  UMOV UR28, UR36 ;  /* 0x00000024001c7c82 */ /* 0x000fe40008000000 */
[----:B------:R-:W-:Y:S01]  /*4530*/  IMAD.U32 R11, RZ, RZ, UR8 ;  /* 0x00000008ff0b7e24 */ /* 0x000fe2000f8e00ff */
[----:B------:R-:W-:Y:S01]  /*4540*/  UPRMT UR8, UR37, 0x654, UR25 ;  /* 0x0000065425087896 */ /* 0x000fe20008000019 */
[----:B------:R-:W-:Y:S02]  /*4550*/  IMAD.U32 R10, RZ, RZ, UR9 ;  /* 0x00000009ff0a7e24 */ /* 0x000fe4000f8e00ff */
[----:B------:R-:W-:Y:S01]  /*4560*/  @!P4 IMAD.X R20, RZ, RZ, R37, P0 ;  /* 0x000000ffff14c224 */ /* 0x000fe200000e0625 */
[----:B------:R-:W-:Y:S02]  /*4570*/  @!P4 R2UR UR15, R11 ;  /* 0x000000000b0fc2ca */ /* 0x000fe400000e0000 */
[----:B------:R-:W-:Y:S11]  /*4580*/  @!P4 R2UR UR14, R10 ;  /* 0x000000000a0ec2ca */ /* 0x000ff600000e0000 */
[----:B------:R-:W-:Y:S02]  /*4590*/  @!UPT UIADD3 URZ, UPT, UPT, URZ, URZ, URZ ;  /* 0x000000fffffff290 */ /* 0x000fe4000fffe0ff */
[----:B------:R2:W-:Y:S01]  /*45a0*/  @!UP1 UTMALDG.3D [UR24], [UR14], desc[UR10] ;  /* 0x00000a180e0095b4 */ /* 0x0005e20008011000 */
[----:B------:R2:W-:Y:S01]  /*45b0*/  @!P4 SYNCS.ARRIVE.TRANS64.RED.A0TR RZ, [UR7+0x68], R0 ;  /* 0x00006800ffffc9a7 */ /* 0x0005e20008300407 */
[----:B------:R-:W-:Y:S01]  /*45c0*/  SYNCS.ARRIVE.TRANS64.RED.A1T0 RZ, [UR8], RZ ;  /* 0x000000ffffff79a7 */ /* 0x000fe20008100408 */
[----:B------:R-:W3:Y:S02]  /*45d0*/  SYNCS.PHASECHK.TRANS64.TRYWAIT P2, [UR7+0x90], R12 ;  /* 0x0000900cff0075a7 */ /* 0x000ee40008041107 */
[----:B--23--:R-:W-:Y:S05]  /*45e0*/  @!P2 BRA `(.L_x_78) ;  /* 0x000000440040a947 */ /* 0x00cfea0003800000 */
.L_x_171:
[----:B------:R-:W2:Y:S01]  /*45f0*/  LDC.64 R14, c[0x0][0xb10] ;  /* 0x0002c400ff0e7b82 */ /* 0x000ea20000000a00 */
[----:B------:R-:W-:Y:S01]  /*4600*/  @!P4 R2UR UR8, R20 ;  /* 0x000000001408c2ca */ /* 0x000fe200000e0000 */
[----:B------:R-:W-:Y:S01]  /*4610*/  VOTEU.ALL UP1, P4 ;  /* 0x0000000000ff7886 */ /* 0x000fe20002020000 */
[----:B------:R-:W-:Y:S01]  /*4620*/  @!P4 R2UR UR9, R21 ;  /* 0x000000001509c2ca */ /* 0x000fe200000e0000 */
[----:B------:R-:W-:Y:S01]  /*4630*/  UMOV UR10, 0x0 ;  /* 0x00000000000a7882 */ /* 0x000fe20000000000 */
[----:B------:R-:W-:Y:S03]  /*4640*/  UMOV UR11, 0x10000000 ;  /* 0x10000000000b7882 */ /* 0x000fe60000000000 */
[----:B------:R-:W3:Y:S01]  /*4650*/  LDC.64 R10, c[0x0][0xb18] ;  /* 0x0002c600ff0a7b82 */ /* 0x000ee20000000a00 */
[----:B------:R-:W-:Y:S01]  /*4660*/  @!UP1 UIADD3 UR18, UPT, UPT, UR34, 0x20, URZ ;  /* 0x0000002022129890 */ /* 0x000fe2000fffe0ff */
[----:B------:R-:W-:Y:S01]  /*4670*/  @P3 SHF.R.U32.HI R24, RZ, 0x10, R29 ;  /* 0x00000010ff183819 */ /* 0x000fe2000001161d */
[----:B------:R-:W-:Y:S01]  /*4680*/  @!UP1 UIADD3 UR16, UPT, UPT, UR7, 0x4200, URZ ;  /* 0x0000420007109890 */ /* 0x000fe2000fffe0ff */
[----:B------:R-:W-:Y:S01]  /*4690*/  VIADD R27, R27, 0x1 ;  /* 0x000000011b1b7836 */ /* 0x000fe20000000000 */
[----:B------:R-:W-:Y:S03]  /*46a0*/  VOTEU.ALL UP1, P4 ;  /* 0x0000000000ff7886 */ /* 0x000fe60002020000 */
[----:B------:R-:W5:Y:S01]  /*46b0*/  @!P1 LDC R0, c[0x0][0xb20] ;  /* 0x0002c800ff009b82 */ /* 0x000f620000000800 */
[----:B------:R-:W-:Y:S01]  /*46c0*/  UMOV UR19, UR35 ;  /* 0x0000002300137c82 */ /* 0x000fe20008000000 */
[----:B------:R-:W-:Y:S01]  /*46d0*/  IMAD.U32 R21, RZ, RZ, UR8 ;  /* 0x00000008ff157e24 */ /* 0x000fe2000f8e00ff */
[----:B------:R-:W-:Y:S05]  /*46e0*/  UMOV UR20, UR36 ;  /* 0x0000002400147c82 */ /* 0x000fea0008000000 */
[----:B-1----:R-:W1:Y:S01]  /*46f0*/  @!P1 LDC R3, c[0x0][0xb0c] ;  /* 0x0002c300ff039b82 */ /* 0x002e620000000800 */
[----:B------:R-:W-:Y:S01]  /*4700*/  IMAD.U32 R20, RZ, RZ, UR9 ;  /* 0x00000009ff147e24 */ /* 0x000fe2000f8e00ff */
[----:B------:R-:W-:Y:S01]  /*4710*/  UPRMT UR8, UR37, 0x654, UR17 ;  /* 0x0000065425087896 */ /* 0x000fe20008000011 */
[----:B------:R-:W-:Y:S03]  /*4720*/  @!P4 R2UR UR15, R21 ;  /* 0x00000000150fc2ca */ /* 0x000fe600000e0000 */
[----:B------:R-:W-:Y:S01]  /*4730*/  @!P4 R2UR UR14, R20 ;  /* 0x00000000140ec2ca */ /* 0x000fe200000e0000 */
[----:B------:R-:W-:Y:S11]  /*4740*/  @!P4 IMAD.MOV.U32 R20, RZ, RZ, 0x2000 ;  /* 0x00002000ff14c424 */ /* 0x000ff600078e00ff */
[----:B------:R-:W-:Y:S01]  /*4750*/  @!UPT UIADD3 URZ, UPT, UPT, URZ, URZ, URZ ;  /* 0x000000fffffff290 */ /* 0x000fe2000fffe0ff */
[----:B------:R1:W-:Y:S01]  /*4760*/  @!UP1 UTMALDG.3D [UR16], [UR14], desc[UR10] ;  /* 0x00000a100e0095b4 */ /* 0x0003e20008011000 */
[----:B------:R1:W-:Y:S02]  /*4770*/  @!P4 SYNCS.ARRIVE.TRANS64.RED.A0TR RZ, [UR7+0x70], R20 ;  /* 0x00007014ffffc9a7 */ /* 0x0003e40008300407 */
[----:B-1----:R-:W-:Y:S01]  /*4780*/  @!P1 ISETP.NE.AND P2, PT, R3, 0x1, PT ;  /* 0x000000010300980c */ /* 0x002fe20003f45270 */
[C---:B--2---:R-:W-:Y:S01]  /*4790*/  @!P1 IMAD.HI.U32 R14, R13.reuse, R14, RZ ;  /* 0x0000000e0d0e9227 */ /* 0x044fe200078e00ff */
[----:B---3--:R-:W-:Y:S03]  /*47a0*/  @!P1 ISETP.NE.AND P0, PT, R10, 0x1, PT ;  /* 0x000000010a00980c */ /* 0x008fe60003f05270 */
[C---:B------:R-:W-:Y:S01]  /*47b0*/  @!P1 IMAD.HI.U32 R11, R8.reuse, R11, RZ ;  /* 0x0000000b080b9227 */ /* 0x040fe200078e00ff */
[----:B------:R-:W-:Y:S04]  /*47c0*/  @!P1 SHF.R.U32.HI R14, RZ, R15, R14 ;  /* 0x0000000fff0e9219 */ /* 0x000fe8000001160e */
[----:B-----5:R-:W-:Y:S01]  /*47d0*/  @!P1 SHF.R.U32.HI R9, RZ, R0, R11 ;  /* 0x00000000ff099219 */ /* 0x020fe2000001160b */
[----:B------:R-:W-:Y:S01]  /*47e0*/  SYNCS.ARRIVE.TRANS64.RED.A1T0 RZ, [UR8], RZ ;  /* 0x000000ffffff79a7 */ /* 0x000fe20008100408 */
[----:B------:R-:W-:Y:S02]  /*47f0*/  @!P1 SEL R14, R13, R14, !P2 ;  /* 0x0000000e0d0e9207 */ /* 0x000fe40005000000 */
[----:B------:R-:W-:Y:S01]  /*4800*/  @!P1 SEL R9, R8, R9, !P0 ;  /* 0x0000000908099207 */ /* 0x000fe20004000000 */
[----:B------:R-:W1:Y:S04]  /*4810*/  SYNCS.PHASECHK.TRANS64.TRYWAIT P5, [UR7+0x98], R12 ;  /* 0x0000980cff0075a7 */ /* 0x000e6800080a1107 */
[----:B------:R-:W-:Y:S02]  /*4820*/  @!P1 IMAD.IADD R0, R9, 0x1, -R14 ;  /* 0x0000000109009824 */ /* 0x000fe400078e0a0e */
[----:B------:R-:W-:Y:S02]  /*4830*/  @!P1 IMAD.IADD R9, R14, 0x1, -R9 ;  /* 0x000000010e099824 */ /* 0x000fe400078e0a09 */
[----:B------:R-:W-:Y:S02]  /*4840*/  @!P1 IMAD R13, R0, R3, R13 ;  /* 0x00000003000d9224 */ /* 0x000fe400078e020d */
[----:B------:R-:W-:Y:S01]  /*4850*/  @!P1 IMAD R8, R9, R10, R8 ;  /* 0x0000000a09089224 */ /* 0x000fe200078e0208 */
[----:B-1----:R-:W-:Y:S06]  /*4860*/  @!P5 BRA `(.L_x_79) ;  /* 0x0000004000b8d947 */ /* 0x002fec0003800000 */
.L_x_173:
[----:B-1----:R-:W-:Y:S01]  /*4870*/  @!P4 IADD3 R3, P0, PT, R36, 0x580, RZ ;  /* 0x000005802403c810 */ /* 0x002fe20007f1e0ff */
[----:B------:R-:W-:Y:S01]  /*4880*/  VOTEU.ALL UP1, P4 ;  /* 0x0000000000ff7886 */ /* 0x000fe20002020000 */
[----:B------:R-:W-:Y:S01]  /*4890*/  UMOV UR18, 0x0 ;  /* 0x0000000000127882 */ /* 0x000fe20000000000 */
[----:B------:R-:W-:Y:S01]  /*48a0*/  UMOV UR19, 0x10000000 ;  /* 0x1000000000137882 */ /* 0x000fe20000000000 */
[----:B------:R-:W-:Y:S01]  /*48b0*/  @!P4 R2UR UR9, R3 ;  /* 0x000000000309c2ca */ /* 0x000fe200000e0000 */
[----:B------:R-:W-:Y:S01]  /*48c0*/  @!P4 IMAD.X R0, RZ, RZ, R37, P0 ;  /* 0x000000ffff00c224 */ /* 0x000fe200000e0625 */
[----:B------:R-:W-:Y:S01]  /*48d0*/  @!UP1 UIADD3 UR10, UPT, UPT, UR34, 0x30, URZ ;  /* 0x00000030220a9890 */ /* 0x000fe2000fffe0ff */
[----:B------:R-:W-:Y:S01]  /*48e0*/  ISETP.NE.AND P0, PT, R27, 0x2, PT ;  /* 0x000000021b00780c */ /* 0x000fe20003f05270 */
[----:B------:R-:W-:Y:S01]  /*48f0*/  UMOV UR11, UR35 ;  /* 0x00000023000b7c82 */ /* 0x000fe20008000000 */
[----:B------:R-:W-:Y:S01]  /*4900*/  UMOV UR12, UR36 ;  /* 0x00000024000c7c82 */ /* 0x000fe20008000000 */
[----:B------:R-:W-:Y:S01]  /*4910*/  @!P4 R2UR UR8, R0 ;  /* 0x000000000008c2ca */ /* 0x000fe200000e0000 */
[----:B------:R-:W-:Y:S01]  /*4920*/  IMAD.IADD R20, R8, 0x1, R66 ;  /* 0x0000000108147824 */ /* 0x000fe200078e0242 */
[----:B------:R-:W-:Y:S01]  /*4930*/  @P3 R2UR UR36, R24 ;  /* 0x00000000182432ca */ /* 0x000fe200000e0000 */
[----:B------:R-:W-:Y:S01]  /*4940*/  IMAD.IADD R21, R13, 0x1, R68 ;  /* 0x000000010d157824 */ /* 0x000fe200078e0244 */
[----:B------:R-:W-:Y:S02]  /*4950*/  SEL R0, RZ, 0x1, P0 ;  /* 0x00000001ff007807 */ /* 0x000fe40000000000 */
[----:B------:R-:W-:Y:S01]  /*4960*/  LOP3.LUT R32, R32, 0x1, RZ, 0x3c, !PT ;  /* 0x0000000120207812 */ /* 0x000fe200078e3cff */
[----:B------:R-:W-:Y:S01]  /*4970*/  IMAD.U32 R10, RZ, RZ, UR9 ;  /* 0x00000009ff0a7e24 */ /* 0x000fe2000f8e00ff */
[----:B------:R-:W-:Y:S01]  /*4980*/  @!UP1 UIADD3 UR9, UPT, UPT, UR7, 0x78, URZ ;  /* 0x0000007807099890 */ /* 0x000fe2000fffe0ff */
[----:B------:R-:W-:Y:S02]  /*4990*/  LOP3.LUT R25, R25, R0, RZ, 0x3c, !PT ;  /* 0x0000000019197212 */ /* 0x000fe400078e3cff */
[----:B------:R-:W-:Y:S02]  /*49a0*/  SEL R27, R27, RZ, P0 ;  /* 0x000000ff1b1b7207 */ /* 0x000fe40000000000 */
[----:B------:R-:W-:Y:S01]  /*49b0*/  IMAD.U32 R11, RZ, RZ, UR8 ;  /* 0x00000008ff0b7e24 */ /* 0x000fe2000f8e00ff */
[----:B------:R-:W-:Y:S01]  /*49c0*/  @!P4 R2UR UR14, R10 ;  /* 0x000000000a0ec2ca */ /* 0x000fe200000e0000 */
[----:B------:R-:W-:Y:S01]  /*49d0*/  @!UP1 UIADD3 UR8, UPT, UPT, UR7, 0x6200, URZ ;  /* 0x0000620007089890 */ /* 0x000fe2000fffe0ff */
[----:B------:R-:W-:Y:S02]  /*49e0*/  VOTEU.ALL UP1, P4 ;  /* 0x0000000000ff7886 */ /* 0x000fe40002020000 */
[----:B------:R-:W-:Y:S11]  /*49f0*/  @!P4 R2UR UR15, R11 ;  /* 0x000000000b0fc2ca */ /* 0x000ff600000e0000 */
[----:B------:R-:W-:Y:S02]  /*4a00*/  @!UPT UIADD3 URZ, UPT, UPT, URZ, URZ, URZ ;  /* 0x000000fffffff290 */ /* 0x000fe4000fffe0ff */
[----:B------:R2:W-:Y:S01]  /*4a10*/  @!UP1 UTMALDG.3D [UR8], [UR14], desc[UR18] ;  /* 0x000012080e0095b4 */ /* 0x0005e20008011000 */
[----:B------:R2:W-:Y:S01]  /*4a20*/  @!P4 SYNCS.ARRIVE.TRANS64.RED.A0TR RZ, [UR7+0x78], R23 ;  /* 0x00007817ffffc9a7 */ /* 0x0005e20008300407 */
[----:B------:R-:W-:Y:S01]  /*4a30*/  UPLOP3.LUT UP1, UPT, UPT, UPT, UPT, 0x80, 0x8 ;  /* 0x000000000008789c */ /* 0x000fe20003f2f070 */
[----:B------:R-:W-:Y:S01]  /*4a40*/  SYNCS.ARRIVE.TRANS64.RED.A1T0 RZ, [UR13], RZ ;  /* 0x000000ffffff79a7 */ /* 0x000fe2000810040d */
[----:B------:R-:W-:Y:S09]  /*4a50*/  @P3 BRA `(.L_x_80) ;  /* 0xfffffff000943947 */ /* 0x000ff2000383ffff */
[----:B------:R-:W-:-:S04]  /*4a60*/  SHF.L.U32 R3, R32, 0x1f, RZ ;  /* 0x0000001f20037819 */ /* 0x000fc800000006ff */
[----:B------:R-:W1:Y:S02]  /*4a70*/  SYNCS.PHASECHK.TRANS64.TRYWAIT P0, [UR7+0x80], R3 ;  /* 0x00008003ff0075a7 */ /* 0x000e640008001107 */
[----:B-1----:R-:W-:Y:S05]  /*4a80*/  @!P0 BRA `(.L_x_81) ;  /* 0x0000004000488947 */ /* 0x002fea0003800000 */
.L_x_175:
[----:B------:R-:W3:Y:S02]  /*4a90*/  SYNCS.PHASECHK.TRANS64.TRYWAIT P0, [UR7+0x88], R3 ;  /* 0x00008803ff0075a7 */ /* 0x000ee40008001107 */
[----:B---3--:R-:W-:Y:S05]  /*4aa0*/  @!P0 BRA `(.L_x_82) ;  /* 0x0000004000588947 */ /* 0x008fea0003800000 */
.L_x_177:
[----:B------:R-:W3:Y:S02]  /*4ab0*/  SYNCS.PHASECHK.TRANS64.TRYWAIT P0, [UR7+0x90], R3 ;  /* 0x00009003ff0075a7 */ /* 0x000ee40008001107 */
[----:B---3--:R-:W-:Y:S05]  /*4ac0*/  @!P0 BRA `(.L_x_83) ;  /* 0x0000004000688947 */ /* 0x008fea0003800000 */
.L_x_179:
[----:B-1----:R-:W-:-:S07]  /*4ad0*/  MOV R0, UR7 ;  /* 0x0000000700007c02 */ /* 0x002fce0008000f00 */
.L_x_84:
[----:B-1----:R-:W-:-:S04]  /*4ae0*/  SHF.L.U32 R3, R32, 0x1f, RZ ;  /* 0x0000001f20037819 */ /* 0x002fc800000006ff */
[----:B------:R1:W3:Y:S03]  /*4af0*/  SYNCS.PHASECHK.TRANS64.TRYWAIT P0, [R0+URZ+0x98], R3 ;  /* 0x00009803000075a7 */ /* 0x0002e600080011ff */
[----:B---3--:R-:W-:Y:S05]  /*4b00*/  @!P0 NANOSLEEP.SYNCS 0x989680 ;  /* 0x009896800000895d */ /* 0x008fea0003900000 */
[----:B------:R-:W3:Y:S02]  /*4b10*/  @!P0 SYNCS.PHASECHK.TRANS64 P0, [R0+URZ+0x98], R3 ;  /* 0x00009803000085a7 */ /* 0x000ee400080010ff */
[----:B--23--:R-:W-:Y:S05]  /*4b20*/  @P0 EXIT ;  /* 0x000000000000094d */ /* 0x00cfea0003800000 */
[----:B------:R-:W-:Y:S05]  /*4b30*/  BRA `(.L_x_84) ;  /* 0xfffffffc00e87947 */ /* 0x000fea000383ffff */
.L_x_69:
[----:B------:R-:W-:-:S06]  /*4b40*/  UISETP.GE.AND UP1, UPT, UR8, 0x4, UPT ;  /* 0x000000040800788c */ /* 0x000fcc000bf26270 */
[----:B------:R-:W-:-:S13]  /*4b50*/  PLOP3.LUT P0, PT, PT, PT, UP1, 0x80, 0x8 ;  /* 0x000000000008781c */ /* 0x000fda0003f0f018 */
[----:B------:R-:W-:Y:S05]  /*4b60*/  @!P0 EXIT ;  /* 0x000000000000894d */ /* 0x000fea0003800000 */
[----:B------:R-:W-:Y:S01]  /*4b70*/  BAR.SYNC.DEFER_BLOCKING 0x6, 0xa0 ;  /* 0x0182800000007b1d */ /* 0x000fe20000010000 */
[C---:B------:R-:W-:Y:S01]  /*4b80*/  IMAD.SHL.U32 R3, R81.reuse, 0x10, RZ ;  /* 0x0000001051037824 */ /* 0x040fe200078e00ff */
[C---:B------:R-:W-:Y:S01]  /*4b90*/  SHF.L.U32 R33, R81.reuse, 0x10, RZ ;  /* 0x0000001051217819 */ /* 0x040fe200000006ff */
[C---:B------:R-:W-:Y:S01]  /*4ba0*/  IMAD.SHL.U32 R80, R81.reuse, 0x2, RZ ;  /* 0x0000000251507824 */ /* 0x040fe200078e00ff */
[----:B------:R-:W-:Y:S01]  /*4bb0*/  LOP3.LUT R82, R81, 0x60, RZ, 0xc0, !PT ;  /* 0x0000006051527812 */ /* 0x000fe200078ec0ff */
[----:B------:R-:W-:Y:S01]  /*4bc0*/  HFMA2 R77, -RZ, RZ, 0, 5.9604644775390625e-08 ;  /* 0x00000001ff4d7431 */ /* 0x000fe200000001ff */
[----:B------:R-:W-:Y:S02]  /*4bd0*/  UMOV UR48, 0x400 ;  /* 0x0000040000307882 */ /* 0x000fe40000000000 */
[----:B------:R-:W1:Y:S01]  /*4be0*/  LDC R71, c[0x0][0x370] ;  /* 0x0000dc00ff477b82 */ /* 0x000e620000000800 */
[----:B------:R-:W-:Y:S01]  /*4bf0*/  ULEA UR48, UR37, UR48, 0x18 ;  /* 0x0000003025307291 */ /* 0x000fe2000f8ec0ff */
[----:B------:R-:W-:Y:S01]  /*4c00*/  LOP3.LUT R5, R3, 0x60, RZ, 0xc0, !PT ;  /* 0x0000006003057812 */ /* 0x000fe200078ec0ff */
[----:B------:R-:W-:Y:S01]  /*4c10*/  HFMA2 R75, -RZ, RZ, 0, 0 ;  /* 0x00000000ff4b7431 */ /* 0x000fe200000001ff */
[----:B------:R-:W-:Y:S01]  /*4c20*/  LOP3.LUT R79, R81, 0x2, RZ, 0xc0, !PT ;  /* 0x00000002514f7812 */ /* 0x000fe200078ec0ff */
[----:B------:R-:W-:Y:S01]  /*4c30*/  UIADD3 UR4, UPT, UPT, UR48, 0x200, URZ ;  /* 0x0000020030047890 */ /* 0x000fe2000fffe0ff */
[----:B------:R-:W-:Y:S01]  /*4c40*/  LOP3.LUT R80, R5, 0xc, R80, 0xf8, !PT ;  /* 0x0000000c05507812 */ /* 0x000fe200078ef850 */
[----:B------:R-:W-:Y:S01]  /*4c50*/  IMAD.MOV.U32 R30, RZ, RZ, RZ ;  /* 0x000000ffff1e7224 */ /* 0x000fe200078e00ff */
[----:B------:R-:W2:Y:S01]  /*4c60*/  LDC R28, c[0x0][0xb0c] ;  /* 0x0002c300ff1c7b82 */ /* 0x000ea20000000800 */
[----:B------:R-:W-:Y:S01]  /*4c70*/  LOP3.LUT R33, R33, 0x600000, RZ, 0xc0, !PT ;  /* 0x0060000021217812 */ /* 0x000fe200078ec0ff */
[----:B------:R-:W-:Y:S01]  /*4c80*/  IMAD.MOV.U32 R85, RZ, RZ, RZ ;  /* 0x000000ffff557224 */ /* 0x000fe200078e00ff */
[----:B------:R-:W-:Y:S01]  /*4c90*/  LOP3.LUT R80, R80, 0x790, R3, 0xf8, !PT ;  /* 0x0000079050507812 */ /* 0x000fe200078ef803 */
[----:B------:R-:W-:Y:S01]  /*4ca0*/  IMAD.U32 R73, RZ, RZ, UR4 ;  /* 0x00000004ff497e24 */ /* 0x000fe2000f8e00ff */
[----:B------:R-:W-:Y:S01]  /*4cb0*/  LOP3.LUT R81, R81, 0x4, RZ, 0xc0, !PT ;  /* 0x0000000451517812 */ /* 0x000fe200078ec0ff */
[----:B------:R-:W4:Y:S01]  /*4cc0*/  LDCU.64 UR52, c[0x0][0x348] ;  /* 0x00006900ff3477ac */ /* 0x000f220008000a00 */
[----:B------:R-:W-:Y:S01]  /*4cd0*/  MOV R76, RZ ;  /* 0x000000ff004c7202 */ /* 0x000fe20000000f00 */
[----:B------:R-:W1:Y:S01]  /*4ce0*/  LDC R69, c[0x0][0xb20] ;  /* 0x0002c800ff457b82 */ /* 0x000e620000000800 */
[----:B------:R-:W3:Y:S01]  /*4cf0*/  LDS R0, [UR48+0x160] ;  /* 0x00016030ff007984 */ /* 0x000ee20008000800 */
[----:B------:R-:W-:Y:S01]  /*4d00*/  IMAD R80, R80, 0x4, R73 ;  /* 0x0000000450507824 */ /* 0x000fe200078e0249 */
[----:B------:R-:W1:Y:S03]  /*4d10*/  LDCU.64 UR38, c[0x0][0x888] ;  /* 0x00011100ff2677ac */ /* 0x000e660008000a00 */
[--C-:B------:R-:W-:Y:S01]  /*4d20*/  IMAD R79, R79, -0x10, R80.reuse ;  /* 0xfffffff04f4f7824 */ /* 0x100fe200078e0250 */
[----:B------:R-:W1:Y:S01]  /*4d30*/  LDCU.64 UR44, c[0x0][0x890] ;  /* 0x00011200ff2c77ac */ /* 0x000e620008000a00 */
[----:B------:R-:W1:Y:S01]  /*4d40*/  LDC R27, c[0x0][0xb30] ;  /* 0x0002cc00ff1b7b82 */ /* 0x000e620000000800 */
[----:B------:R-:W-:Y:S01]  /*4d50*/  IMAD R78, R81, -0x10, R80 ;  /* 0xfffffff0514e7824 */ /* 0x000fe200078e0250 */
[----:B------:R-:W-:Y:S01]  /*4d60*/  UMOV UR49, URZ ;  /* 0x000000ff00317c82 */ /* 0x000fe20008000000 */
[----:B------:R-:W-:-:S05]  /*4d70*/  UMOV UR51, URZ ;  /* 0x000000ff00337c82 */ /* 0x000fca0008000000 */
[----:B------:R-:W1:Y:S08]  /*4d80*/  LDC.64 R64, c[0x0][0xb10] ;  /* 0x0002c400ff407b82 */ /* 0x000e700000000a00 */
[----:B------:R-:W1:Y:S08]  /*4d90*/  LDC.64 R24, c[0x0][0xb18] ;  /* 0x0002c600ff187b82 */ /* 0x000e700000000a00 */
[----:B------:R-:W1:Y:S08]  /*4da0*/  LDC.64 R22, c[0x0][0xb28] ;  /* 0x0002ca00ff167b82 */ /* 0x000e700000000a00 */
[----:B------:R-:W1:Y:S01]  /*4db0*/  LDC.64 R62, c[0x0][0x8b0] ;  /* 0x00022c00ff3e7b82 */ /* 0x000e620000000a00 */
[----:B---3--:R-:W-:-:S07]  /*4dc0*/  IMAD.IADD R33, R0, 0x1, R33 ;  /* 0x0000000100217824 */ /* 0x008fce00078e0221 */
[----:B------:R-:W3:Y:S08]  /*4dd0*/  LDC.64 R60, c[0x0][0x8a8] ;  /* 0x00022a00ff3c7b82 */ /* 0x000ef00000000a00 */
[----:B--2-4-:R-:W1:Y:S02]  /*4de0*/  LDC R70, c[0x0][0x374] ;  /* 0x0000dd00ff467b82 */ /* 0x014e640000000800 */
.L_x_128:
[----:B------:R-:W-:Y:S02]  /*4df0*/  LEA R0, R85, UR48, 0x3 ;  /* 0x0000003055007c11 */ /* 0x000fe4000f8e18ff */
[----:B------:R-:W-:Y:S02]  /*4e00*/  SHF.L.U32 R3, R75, 0x1f, RZ ;  /* 0x0000001f4b037819 */ /* 0x000fe400000006ff */
[----:B-1----:R-:W-:Y:S02]  /*4e10*/  LEA R16, R85, UR48, 0x4 ;  /* 0x0000003055107c11 */ /* 0x002fe4000f8e20ff */
[----:B------:R-:W2:Y:S02]  /*4e20*/  SYNCS.PHASECHK.TRANS64.TRYWAIT P0, [R0+URZ+0xb0], R3 ;  /* 0x0000b003000075a7 */ /* 0x000ea400080011ff */
[----:B--23--:R-:W-:Y:S05]  /*4e30*/  @!P0 BRA `(.L_x_85) ;  /* 0x0000003c00a48947 */ /* 0x00cfea0003800000 */
.L_x_180:
[----:B------:R-:W4:Y:S01]  /*4e40*/  LDC.64 R12, c[0x0][0xb10] ;  /* 0x0002c400ff0c7b82 */ /* 0x000f220000000a00 */
[----:B------:R-:W3:Y:S01]  /*4e50*/  LDS.128 R16, [R16+0x140] ;  /* 0x0001400010107984 */ /* 0x000ee20000000c00 */
[----:B-1----:R-:W-:Y:S01]  /*4e60*/  ISETP.NE.AND P1, PT, R27, 0x1, PT ;  /* 0x000000011b00780c */ /* 0x002fe20003f25270 */
[----:B--2---:R-:W-:Y:S01]  /*4e70*/  VIADD R0, R0, 0xc0 ;  /* 0x000000c000007836 */ /* 0x004fe20000000000 */
[----:B------:R-:W-:Y:S04]  /*4e80*/  ISETP.GE.AND P0, PT, R26, 0x1, PT ;  /* 0x000000011a00780c */ /* 0x000fe80003f06270 */
[----:B------:R-:W1:Y:S01]  /*4e90*/  LDC.64 R10, c[0x0][0xb18] ;  /* 0x0002c600ff0a7b82 */ /* 0x000e620000000a00 */
[----:B------:R-:W-:Y:S01]  /*4ea0*/  PRMT R0, RZ, 0x654, R0 ;  /* 0x00000654ff007816 */ /* 0x000fe20000000000 */
[----:B------:R-:W-:Y:S01]  /*4eb0*/  @!PT LDS RZ, [RZ] ;  /* 0x00000000fffff984 */ /* 0x000fe20000000800 */
[----:B------:R-:W-:Y:S01]  /*4ec0*/  @!PT LDS RZ, [RZ] ;  /* 0x00000000fffff984 */ /* 0x000fe20000000800 */
[----:B------:R-:W-:Y:S01]  /*4ed0*/  @!PT LDS RZ, [RZ] ;  /* 0x00000000fffff984 */ /* 0x000fe20000000800 */
[----:B------:R-:W-:Y:S01]  /*4ee0*/  @!PT LDS RZ, [RZ] ;  /* 0x00000000fffff984 */ /* 0x000fe20000000800 */
[----:B------:R2:W-:Y:S06]  /*4ef0*/  MEMBAR.ALL.CTA ;  /* 0x0000000000007992 */ /* 0x0005ec0000008000 */
[----:B--2---:R-:W2:Y:S01]  /*4f00*/  FENCE.VIEW.ASYNC.S ;  /* 0x00000000000073c6 */ /* 0x004ea20000000000 */
[----:B------:R-:W1:Y:S08]  /*4f10*/  @!P1 LDC R14, c[0x0][0xb20] ;  /* 0x0002c800ff0e9b82 */ /* 0x000e700000000800 */
[----:B------:R-:W1:Y:S01]  /*4f20*/  @!P1 LDC R9, c[0x0][0xb0c] ;  /* 0x0002c300ff099b82 */ /* 0x000e620000000800 */
[----:B--2---:R2:W-:Y:S01]  /*4f30*/  SYNCS.ARRIVE.TRANS64.RED.A1T0 RZ, [R0+URZ], RZ ;  /* 0x000000ff00ff79a7 */ /* 0x0045e200081004ff */
[----:B---3--:R-:W-:Y:S04]  /*4f40*/  LOP3.LUT P4, RZ, R18, 0x1, RZ, 0xc0, !PT ;  /* 0x0000000112ff7812 */ /* 0x008fe8000788c0ff */
[----:B------:R-:W-:Y:S09]  /*4f50*/  P2R R83, PR, RZ, 0x10 ;  /* 0x00000010ff537803 */ /* 0x000ff20000000000 */
[----:B------:R-:W-:Y:S02]  /*4f60*/  @P4 MOV R31, R16 ;  /* 0x00000010001f4202 */ /* 0x000fe40000000f00 */
[----:B------:R-:W-:Y:S01]  /*4f70*/  @P4 LOP3.LUT R29, R17, 0xffff, RZ, 0xc0, !PT ;  /* 0x0000ffff111d4812 */ /* 0x000fe200078ec0ff */
[----:B--2-4-:R-:W-:Y:S06]  /*4f80*/  @!P0 BRA `(.L_x_86) ;  /* 0x0000000000a48947 */ /* 0x014fec0003800000 */
[----:B------:R-:W-:Y:S01]  /*4f90*/  IMAD.HI.U32 R36, R70, R25, RZ ;  /* 0x0000001946247227 */ /* 0x000fe200078e00ff */
[----:B------:R-:W-:Y:S02]  /*4fa0*/  ISETP.NE.AND P0, PT, R24, 0x1, PT ;  /* 0x000000011800780c */ /* 0x000fe40003f05270 */
[----:B------:R-:W-:Y:S01]  /*4fb0*/  ISETP.NE.AND P2, PT, R26, 0x1, PT ;  /* 0x000000011a00780c */ /* 0x000fe20003f45270 */
[-C--:B------:R-:W-:Y:S01]  /*4fc0*/  IMAD.HI.U32 R34, R71, R64.reuse, RZ ;  /* 0x0000004047227227 */ /* 0x080fe200078e00ff */
[----:B------:R-:W-:Y:S02]  /*4fd0*/  SHF.R.U32.HI R37, RZ, R69, R36 ;  /* 0x00000045ff257219 */ /* 0x000fe40000011624 */
[----:B------:R-:W-:Y:S01]  /*4fe0*/  ISETP.NE.AND P3, PT, R28, 0x1, PT ;  /* 0x000000011c00780c */ /* 0x000fe20003f65270 */
[----:B------:R-:W-:Y:S01]  /*4ff0*/  IMAD.HI.U32 R40, R29, R25, RZ ;  /* 0x000000191d287227 */ /* 0x000fe200078e00ff */
[----:B------:R-:W-:Y:S02]  /*5000*/  SHF.R.U32.HI R34, RZ, R65, R34 ;  /* 0x00000041ff227219 */ /* 0x000fe40000011622 */
[----:B------:R-:W-:Y:S01]  /*5010*/  SEL R3, R70, R37, !P0 ;  /* 0x0000002546037207 */ /* 0x000fe20004000000 */
[----:B------:R-:W-:Y:S01]  /*5020*/  IMAD.HI.U32 R38, R31, R64, RZ ;  /* 0x000000401f267227 */ /* 0x000fe200078e00ff */
[----:B------:R-:W-:Y:S03]  /*5030*/  SEL R7, R71, R34, !P3 ;  /* 0x0000002247077207 */ /* 0x000fe60005800000 */
[-C--:B------:R-:W-:Y:S01]  /*5040*/  IMAD.HI.U32 R34, R3, R22.reuse, RZ ;  /* 0x0000001603227227 */ /* 0x080fe200078e00ff */
[----:B------:R-:W-:Y:S03]  /*5050*/  SHF.R.U32.HI R38, RZ, R65, R38 ;  /* 0x00000041ff267219 */ /* 0x000fe60000011626 */
[----:B------:R-:W-:Y:S01]  /*5060*/  IMAD.HI.U32 R36, R7, R22, RZ ;  /* 0x0000001607247227 */ /* 0x000fe200078e00ff */
[----:B------:R-:W-:Y:S02]  /*5070*/  @P2 SHF.R.U32.HI R3, RZ, R23, R34 ;  /* 0x00000017ff032219 */ /* 0x000fe40000011622 */
[----:B------:R-:W-:Y:S02]  /*5080*/  SHF.R.U32.HI R34, RZ, R69, R40 ;  /* 0x00000045ff227219 */ /* 0x000fe40000011628 */
[----:B------:R-:W-:Y:S01]  /*5090*/  @P2 SHF.R.U32.HI R7, RZ, R23, R36 ;  /* 0x00000017ff072219 */ /* 0x000fe20000011624 */
[C---:B------:R-:W-:Y:S01]  /*50a0*/  IMAD R2, R26.reuse, R3, RZ ;  /* 0x000000031a027224 */ /* 0x040fe200078e02ff */
[----:B------:R-:W-:Y:S02]  /*50b0*/  SEL R5, R29, R34, !P0 ;  /* 0x000000221d057207 */ /* 0x000fe40004000000 */
[----:B------:R-:W-:Y:S01]  /*50c0*/  SEL R3, R31, R38, !P3 ;  /* 0x000000261f037207 */ /* 0x000fe20005800000 */
[----:B------:R-:W-:Y:S01]  /*50d0*/  IMAD R4, R26, R7, RZ ;  /* 0x000000071a047224 */ /* 0x000fe200078e02ff */
[C---:B------:R-:W-:Y:S01]  /*50e0*/  ISETP.GE.AND P0, PT, R5.reuse, R2, PT ;  /* 0x000000020500720c */ /* 0x040fe20003f06270 */
[----:B------:R-:W-:Y:S03]  /*50f0*/  IMAD.HI.U32 R6, R5, R22, RZ ;  /* 0x0000001605067227 */ /* 0x000fe600078e00ff */
[----:B------:R-:W-:Y:S01]  /*5100*/  ISETP.GE.OR P0, PT, R3, R4, P0 ;  /* 0x000000040300720c */ /* 0x000fe20000706670 */
[----:B------:R-:W-:Y:S01]  /*5110*/  IMAD.MOV R4, RZ, RZ, -R3 ;  /* 0x000000ffff047224 */ /* 0x000fe200078e0a03 */
[-C--:B------:R-:W-:Y:S03]  /*5120*/  SHF.R.U32.HI R6, RZ, R23.reuse, R6 ;  /* 0x00000017ff067219 */ /* 0x080fe60000011606 */
[----:B------:R-:W-:Y:S01]  /*5130*/  IMAD R31, R28, R4, R31 ;  /* 0x000000041c1f7224 */ /* 0x000fe200078e021f */
[----:B------:R-:W-:Y:S05]  /*5140*/  SEL R15, R5, R6, !P2 ;  /* 0x00000006050f7207 */ /* 0x000fea0005000000 */
[----:B------:R-:W-:Y:S02]  /*5150*/  IMAD.MOV R6, RZ, RZ, -R15 ;  /* 0x000000ffff067224 */ /* 0x000fe400078e0a0f */
[C---:B------:R-:W-:Y:S04]  /*5160*/  @!P0 IMAD.HI.U32 R2, R3.reuse, R22, RZ ;  /* 0x0000001603028227 */ /* 0x040fe800078e00ff */
[----:B------:R-:W-:Y:S01]  /*5170*/  IMAD R6, R26, R6, R5 ;  /* 0x000000061a067224 */ /* 0x000fe200078e0205 */
[----:B------:R-:W-:Y:S04]  /*5180*/  @!P0 SHF.R.U32.HI R2, RZ, R23, R2 ;  /* 0x00000017ff028219 */ /* 0x000fe80000011602 */
[----:B------:R-:W-:Y:S02]  /*5190*/  @!P0 SEL R0, R3, R2, !P2 ;  /* 0x0000000203008207 */ /* 0x000fe40005000000 */
[----:B------:R-:W-:Y:S02]  /*51a0*/  IADD3 R2, PT, PT, -R5, RZ, RZ ;  /* 0x000000ff05027210 */ /* 0x000fe40007ffe1ff */
[----:B------:R-:W-:Y:S01]  /*51b0*/  @!P0 IADD3 R8, PT, PT, R15, -R0, RZ ;  /* 0x800000000f088210 */ /* 0x000fe20007ffe0ff */
[----:B------:R-:W-:Y:S02]  /*51c0*/  @!P0 IMAD R0, R7, R6, R0 ;  /* 0x0000000607008224 */ /* 0x000fe400078e0200 */
[----:B------:R-:W-:Y:S02]  /*51d0*/  IMAD R29, R24, R2, R29 ;  /* 0x00000002181d7224 */ /* 0x000fe400078e021d */
[----:B------:R-:W-:Y:S02]  /*51e0*/  @!P0 IMAD R5, R8, R26, R3 ;  /* 0x0000001a08058224 */ /* 0x000fe400078e0203 */
[----:B------:R-:W-:Y:S04]  /*51f0*/  @!P0 IMAD.MOV.U32 R3, RZ, RZ, R0 ;  /* 0x000000ffff038224 */ /* 0x000fe800078e0000 */
[----:B------:R-:W-:Y:S02]  /*5200*/  IMAD R31, R3, R28, R31 ;  /* 0x0000001c031f7224 */ /* 0x000fe400078e021f */
[----:B------:R-:W-:Y:S07]  /*5210*/  IMAD R29, R5, R24, R29 ;  /* 0x00000018051d7224 */ /* 0x000fee00078e021d */
.L_x_86:
[----:B-1----:R-:W-:Y:S01]  /*5220*/  @!P1 ISETP.NE.AND P0, PT, R10, 0x1, PT ;  /* 0x000000010a00980c */ /* 0x002fe20003f05270 */
[----:B------:R-:W-:Y:S01]  /*5230*/  @!P1 IMAD.HI.U32 R3, R29, R11, RZ ;  /* 0x0000000b1d039227 */ /* 0x000fe200078e00ff */
[----:B------:R-:W-:Y:S01]  /*5240*/  R2UR UR42, R21 ;  /* 0x00000000152a72ca */ /* 0x000fe200000e0000 */
[----:B------:R-:W-:Y:S01]  /*5250*/  BSSY.RECONVERGENT B6, `(.L_x_87) ;  /* 0x0000031000067945 */ /* 0x000fe20003800200 */
[----:B------:R-:W-:Y:S01]  /*5260*/  R2UR UR41, R20 ;  /* 0x00000000142972ca */ /* 0x000fe200000e0000 */
[----:B------:R-:W-:Y:S01]  /*5270*/  @!P1 IMAD.HI.U32 R0, R31, R12, RZ ;  /* 0x0000000c1f009227 */ /* 0x000fe200078e00ff */
[----:B------:R-:W-:Y:S02]  /*5280*/  @!P1 SHF.R.U32.HI R2, RZ, R14, R3 ;  /* 0x0000000eff029219 */ /* 0x000fe40000011603 */
[----:B------:R-:W-:Y:S01]  /*5290*/  @!P1 ISETP.NE.AND P2, PT, R9, 0x1, PT ;  /* 0x000000010900980c */ /* 0x000fe20003f45270 */
[----:B------:R-:W-:Y:S01]  /*52a0*/  VIADD R85, R85, 0x1 ;  /* 0x0000000155557836 */ /* 0x000fe20000000000 */
[----:B------:R-:W-:Y:S02]  /*52b0*/  @!P1 SEL R2, R29, R2, !P0 ;  /* 0x000000021d029207 */ /* 0x000fe40004000000 */
[----:B------:R-:W-:Y:S02]  /*52c0*/  @!P1 SHF.R.U32.HI R0, RZ, R13, R0 ;  /* 0x0000000dff009219 */ /* 0x000fe40000011600 */
[----:B------:R-:W-:Y:S01]  /*52d0*/  LOP3.LUT P0, RZ, R73, 0x1b0, RZ, 0xc0, !PT ;  /* 0x000001b049ff7812 */ /* 0x000fe2000780c0ff */
[----:B------:R-:W-:Y:S01]  /*52e0*/  USHF.L.U32 UR42, UR42, 0x7, URZ ;  /* 0x000000072a2a7899 */ /* 0x000fe200080006ff */
[----:B------:R-:W-:Y:S01]  /*52f0*/  @!P1 SEL R3, R31, R0, !P2 ;  /* 0x000000001f039207 */ /* 0x000fe20005000000 */
[----:B------:R-:W-:Y:S01]  /*5300*/  USHF.L.U32 UR41, UR41, 0x6, URZ ;  /* 0x0000000629297899 */ /* 0x000fe200080006ff */
[----:B------:R-:W-:Y:S03]  /*5310*/  @P4 SHF.R.U32.HI R74, RZ, 0x10, R17 ;  /* 0x00000010ff4a4819 */ /* 0x000fe60000011611 */
[----:B------:R-:W-:Y:S02]  /*5320*/  @!P1 IMAD.IADD R0, R2, 0x1, -R3 ;  /* 0x0000000102009824 */ /* 0x000fe400078e0a03 */
[----:B------:R-:W-:Y:S02]  /*5330*/  @!P1 IMAD.IADD R2, R3, 0x1, -R2 ;  /* 0x0000000103029824 */ /* 0x000fe400078e0a02 */
[----:B------:R-:W-:Y:S02]  /*5340*/  @!P1 IMAD R31, R0, R9, R31 ;  /* 0x00000009001f9224 */ /* 0x000fe400078e021f */
[----:B------:R-:W-:Y:S01]  /*5350*/  @!P1 IMAD R29, R2, R10, R29 ;  /* 0x0000000a021d9224 */ /* 0x000fe200078e021d */
[----:B------:R-:W-:Y:S06]  /*5360*/  @!P0 BRA `(.L_x_88) ;  /* 0x00000000007c8947 */ /* 0x000fec0003800000 */
[----:B------:R-:W1:Y:S01]  /*5370*/  LDCU.64 UR8, c[0x4][0x80] ;  /* 0x01001000ff0877ac */ /* 0x000e620008000a00 */
[----:B------:R-:W-:Y:S01]  /*5380*/  MOV R2, 0x0 ;  /* 0x0000000000027802 */ /* 0x000fe20000000f00 */
[----:B------:R-:W-:Y:S02]  /*5390*/  HFMA2 R12, -RZ, RZ, 0, 5.9604644775390625e-08 ;  /* 0x00000001ff0c7431 */ /* 0x000fe400000001ff */
[----:B------:R-:W-:Y:S01]  /*53a0*/  IMAD.MOV.U32 R8, RZ, RZ, 0x70 ;  /* 0x00000070ff087424 */ /* 0x000fe200078e00ff */
[----:B------:R2:W3:Y:S01]  /*53b0*/  LDC.64 R14, c[0x4][R2] ;  /* 0x01000000020e7b82 */ /* 0x0004e20000000a00 */
[----:B------:R-:W4:Y:S01]  /*53c0*/  LDCU.64 UR6, c[0x4][0x88] ;  /* 0x01001100ff0677ac */ /* 0x000f220008000a00 */
[----:B------:R-:W-:Y:S01]  /*53d0*/  IMAD.MOV.U32 R13, RZ, RZ, RZ ;  /* 0x000000ffff0d7224 */ /* 0x000fe200078e00ff */
[----:B------:R-:W2:Y:S01]  /*53e0*/  LDCU.64 UR4, c[0x4][0x8] ;  /* 0x01000100ff0477ac */ /* 0x000ea20008000a00 */
[----:B-1----:R-:W-:Y:S01]  /*53f0*/  MOV R5, UR9 ;  /* 0x0000000900057c02 */ /* 0x002fe20008000f00 */
[----:B------:R-:W-:Y:S01]  /*5400*/  IMAD.U32 R4, RZ, RZ, UR8 ;  /* 0x00000008ff047e24 */ /* 0x000fe2000f8e00ff */
[----:B----4-:R-:W-:Y:S01]  /*5410*/  MOV R7, UR7 ;  /* 0x0000000700077c02 */ /* 0x010fe20008000f00 */
[----:B------:R-:W-:Y:S01]  /*5420*/  IMAD.U32 R6, RZ, RZ, UR6 ;  /* 0x00000006ff067e24 */ /* 0x000fe2000f8e00ff */
[----:B--2---:R-:W-:Y:S01]  /*5430*/  MOV R11, UR5 ;  /* 0x00000005000b7c02 */ /* 0x004fe20008000f00 */
[----:B------:R-:W-:Y:S02]  /*5440*/  IMAD.U32 R10, RZ, RZ, UR4 ;  /* 0x00000004ff0a7e24 */ /* 0x000fe4000f8e00ff */
[----:B------:R-:W-:Y:S07]  /*5450*/  LEPC R20, `(.L_x_89) ;  /* 0x000000001014794e */ /* 0x000fee0000000000 */
[----:B---3-5:R-:W-:Y:S05]  /*5460*/  CALL.ABS.NOINC R14 ;  /* 0x000000000e007343 */ /* 0x028fea0003c00000 */
.L_x_89:
[----:B------:R-:W1:Y:S01]  /*5470*/  LDCU.64 UR8, c[0x4][0x80] ;  /* 0x01001000ff0877ac */ /* 0x000e620008000a00 */
[----:B------:R-:W2:Y:S01]  /*5480*/  LDC.64 R2, c[0x4][R2] ;  /* 0x0100000002027b82 */ /* 0x000ea20000000a00 */
[----:B------:R-:W-:Y:S02]  /*5490*/  HFMA2 R12, -RZ, RZ, 0, 5.9604644775390625e-08 ;  /* 0x00000001ff0c7431 */ /* 0x000fe400000001ff */
[----:B------:R-:W-:Y:S02]  /*54a0*/  IMAD.MOV.U32 R8, RZ, RZ, 0x70 ;  /* 0x00000070ff087424 */ /* 0x000fe400078e00ff */
[----:B------:R-:W-:Y:S01]  /*54b0*/  IMAD.MOV.U32 R13, RZ, RZ, RZ ;  /* 0x000000ffff0d7224 */ /* 0x000fe200078e00ff */
[----:B------:R-:W3:Y:S01]  /*54c0*/  LDCU.64 UR6, c[0x4][0x88] ;  /* 0x01001100ff0677ac */ /* 0x000ee20008000a00 */
[----:B------:R-:W4:Y:S01]  /*54d0*/  LDCU.64 UR4, c[0x4][0x8] ;  /* 0x01000100ff0477ac */ /* 0x000f220008000a00 */
[----:B-1----:R-:W-:Y:S02]  /*54e0*/  MOV R4, UR8 ;  /* 0x0000000800047c02 */ /* 0x002fe40008000f00 */
[----:B------:R-:W-:Y:S02]  /*54f0*/  MOV R5, UR9 ;  /* 0x0000000900057c02 */ /* 0x000fe40008000f00 */
[----:B---3--:R-:W-:Y:S01]  /*5500*/  MOV R7, UR7 ;  /* 0x0000000700077c02 */ /* 0x008fe20008000f00 */
[----:B------:R-:W-:Y:S01]  /*5510*/  IMAD.U32 R6, RZ, RZ, UR6 ;  /* 0x00000006ff067e24 */ /* 0x000fe2000f8e00ff */
[----:B----4-:R-:W-:Y:S01]  /*5520*/  MOV R11, UR5 ;  /* 0x00000005000b7c02 */ /* 0x010fe20008000f00 */
[----:B------:R-:W-:Y:S02]  /*5530*/  IMAD.U32 R10, RZ, RZ, UR4 ;  /* 0x00000004ff0a7e24 */ /* 0x000fe4000f8e00ff */
[----:B------:R-:W-:Y:S07]  /*5540*/  LEPC R20, `(.L_x_88) ;  /* 0x000000001014794e */ /* 0x000fee0000000000 */
[----:B--2---:R-:W-:Y:S05]  /*5550*/  CALL.ABS.NOINC R2 ;  /* 0x0000000002007343 */ /* 0x004fea0003c00000 */
.L_x_88:
[----:B------:R-:W-:Y:S05]  /*5560*/  BSYNC.RECONVERGENT B6 ;  /* 0x0000000000067941 */ /* 0x000fea0003800200 */
.L_x_87:
[----:B------:R-:W-:Y:S01]  /*5570*/  ISETP.NE.U32.AND P4, PT, R62, RZ, PT ;  /* 0x000000ff3e00720c */ /* 0x000fe20003f85070 */
[----:B------:R-:W-:Y:S01]  /*5580*/  UISETP.NE.AND UP2, UPT, UR50, URZ, UPT ;  /* 0x000000ff3200728c */ /* 0x000fe2000bf45270 */
[----:B------:R-:W-:Y:S01]  /*5590*/  ISETP.NE.U32.AND P2, PT, RZ, UR38, PT ;  /* 0x00000026ff007c0c */ /* 0x000fe2000bf45070 */
[----:B------:R-:W-:Y:S01]  /*55a0*/  UISETP.NE.U32.AND UP1, UPT, UR44, URZ, UPT ;  /* 0x000000ff2c00728c */ /* 0x000fe2000bf25070 */
[----:B------:R-:W-:Y:S01]  /*55b0*/  ISETP.NE.AND.EX P4, PT, R63, RZ, PT, P4 ;  /* 0x000000ff3f00720c */ /* 0x000fe20003f85340 */
[----:B------:R-:W-:Y:S01]  /*55c0*/  UPLOP3.LUT UP0, UPT, UPT, UPT, UPT, 0x40, 0x4 ;  /* 0x000000000004789c */ /* 0x000fe20003f0e870 */
[----:B------:R-:W-:Y:S01]  /*55d0*/  ISETP.NE.AND.EX P2, PT, RZ, UR39, PT, P2 ;  /* 0x00000027ff007c0c */ /* 0x000fe2000bf45320 */
[----:B------:R-:W-:Y:S01]  /*55e0*/  UISETP.NE.AND.EX UP1, UPT, UR45, URZ, UPT, UP1 ;  /* 0x000000ff2d00728c */ /* 0x000fe2000bf25310 */
[----:B------:R-:W-:Y:S04]  /*55f0*/  PLOP3.LUT P1, PT, PT, PT, UP2, 0x80, 0x8 ;  /* 0x000000000008781c */ /* 0x000fe80003f2f028 */
[----:B------:R-:W-:Y:S06]  /*5600*/  @UP2 UPLOP3.LUT UP0, UPT, UPT, UPT, UP1, 0x80, 0x8 ;  /* 0x000000000008289c */ /* 0x000fec0003f0f010 */
[----:B------:R-:W-:Y:S01]  /*5610*/  PLOP3.LUT P0, PT, PT, PT, UP0, 0x80, 0x8 ;  /* 0x000000000008781c */ /* 0x000fe20003f0f008 */
[----:B------:R-:W-:Y:S01]  /*5620*/  @!UPT UIADD3 URZ, UPT, UPT, URZ, URZ, URZ ;  /* 0x000000fffffff290 */ /* 0x000fe2000fffe0ff */
[----:B------:R-:W-:Y:S11]  /*5630*/  BRA.U !UP1, `(.L_x_90) ;  /* 0x0000000109387547 */ /* 0x000ff6000b800000 */
[----:B------:R-:W-:Y:S01]  /*5640*/  UISETP.NE.U32.AND UP0, UPT, UR38, URZ, UPT ;  /* 0x000000ff2600728c */ /* 0x000fe2000bf05070 */
[----:B------:R-:W-:Y:S02]  /*5650*/  HFMA2 R0, -RZ, RZ, 0, 5.9604644775390625e-08 ;  /* 0x00000001ff007431 */ /* 0x000fe400000001ff */
[----:B------:R-:W-:Y:S01]  /*5660*/  IMAD.MOV.U32 R67, RZ, RZ, 0x1 ;  /* 0x00000001ff437424 */ /* 0x000fe200078e00ff */
[----:B------:R-:W-:Y:S06]  /*5670*/  UISETP.NE.AND.EX UP0, UPT, UR39, URZ, UPT, UP0 ;  /* 0x000000ff2700728c */ /* 0x000fec000bf05300 */
[----:B------:R-:W-:Y:S05]  /*5680*/  PLOP3.LUT P3, PT, PT, PT, UP0, 0x80, 0x8 ;  /* 0x000000000008781c */ /* 0x000fea0003f6f008 */
[----:B------:R-:W1:Y:S01]  /*5690*/  @UP0 LDCU.64 UR6, c[0x0][0x888] ;  /* 0x00011100ff0607ac */ /* 0x000e620008000a00 */
[----:B------:R-:W-:Y:S07]  /*56a0*/  @UP0 UIMAD UR4, UR36, UR44, URZ ;  /* 0x0000002c240402a4 */ /* 0x000fee000f8e02ff */
[----:B------:R-:W-:Y:S01]  /*56b0*/  @!P3 PRMT R67, R0, 0x7610, R67 ;  /* 0x000076100043b816 */ /* 0x000fe20000000043 */
[----:B-1----:R-:W-:Y:S03]  /*56c0*/  @UP0 UIMAD.WIDE UR6, UR4, 0x4, UR6 ;  /* 0x00000004040608a5 */ /* 0x002fe6000f8e0206 */
[----:B------:R-:W1:Y:S03]  /*56d0*/  @!UP0 LDCU UR4, c[0x0][0x880] ;  /* 0x00011000ff0487ac */ /* 0x000e660008000800 */
[----:B------:R-:W-:Y:S01]  /*56e0*/  IMAD.U32 R2, RZ, RZ, UR6 ;  /* 0x00000006ff027e24 */ /* 0x000fe2000f8e00ff */
[----:B------:R-:W-:Y:S05]  /*56f0*/  MOV R3, UR7 ;  /* 0x0000000700037c02 */ /* 0x000fea0008000f00 */
[----:B-----5:R2:W5:Y:S02]  /*5700*/  @P3 LDG.E R35, desc[UR46][R2.64] ;  /* 0x0000002e02233981 */ /* 0x020564000c1e1900 */
[----:B-12---:R-:W-:Y:S02]  /*5710*/  @!P3 IMAD.U32 R35, RZ, RZ, UR4 ;  /* 0x00000004ff23be24 */ /* 0x006fe4000f8e00ff */
.L_x_90:
[----:B------:R-:W-:Y:S05]  /*5720*/  @!P4 BRA `(.L_x_91) ;  /* 0x000000000020c947 */ /* 0x000fea0003800000 */
[----:B------:R-:W-:Y:S04]  /*5730*/  ISETP.NE.U32.AND P3, PT, R60, RZ, PT ;  /* 0x000000ff3c00720c */ /* 0x000fe80003f65070 */
[----:B------:R-:W-:Y:S11]  /*5740*/  ISETP.NE.AND.EX P3, PT, R61, RZ, PT, P3 ;  /* 0x000000ff3d00720c */ /* 0x000ff60003f65330 */
[----:B------:R-:W-:Y:S02]  /*5750*/  @!UPT UIADD3 URZ, UPT, UPT, URZ, URZ, URZ ;  /* 0x000000fffffff290 */ /* 0x000fe4000fffe0ff */
[----:B------:R-:W1:Y:S01]  /*5760*/  @P3 LDC.64 R2, c[0x0][0x8a8] ;  /* 0x00022a00ff023b82 */ /* 0x000e620000000a00 */
[----:B------:R-:W-:Y:S04]  /*5770*/  @P3 IMAD R0, R62, UR36, RZ ;  /* 0x000000243e003c24 */ /* 0x000fe8000f8e02ff */
[----:B-1----:R-:W-:Y:S05]  /*5780*/  @P3 IMAD.WIDE R2, R0, 0x4, R2 ;  /* 0x0000000400023825 */ /* 0x002fea00078e0202 */
[----:B-----5:R1:W5:Y:S02]  /*5790*/  @P3 LDG.E R32, desc[UR46][R2.64] ;  /* 0x0000002e02203981 */ /* 0x020364000c1e1900 */
[----:B-1----:R-:W2:Y:S02]  /*57a0*/  @!P3 LDC R32, c[0x0][0x8a0] ;  /* 0x00022800ff20bb82 */ /* 0x002ea40000000800 */
.L_x_91:
[----:B-----5:R-:W-:Y:S01]  /*57b0*/  FSETP.NEU.AND P3, PT, R35, RZ, PT ;  /* 0x000000ff2300720b */ /* 0x020fe20003f6d000 */
[----:B------:R-:W-:Y:S01]  /*57c0*/  BSSY B1, `(.L_x_92) ;  /* 0x0000039000017945 */ /* 0x000fe20003800000 */
[----:B------:R-:W-:Y:S01]  /*57d0*/  SEL R5, RZ, 0xffffffff, P2 ;  /* 0xffffffffff057807 */ /* 0x000fe20001000000 */
[----:B------:R-:W-:Y:S01]  /*57e0*/  IMAD.MOV.U32 R89, RZ, RZ, 0x1 ;  /* 0x00000001ff597424 */ /* 0x000fe200078e00ff */
[----:B------:R-:W-:Y:S01]  /*57f0*/  @P1 LOP3.LUT P2, RZ, R67, 0xff, RZ, 0xc0, !PT ;  /* 0x000000ff43ff1812 */ /* 0x000fe2000784c0ff */
[C---:B------:R-:W-:Y:S01]  /*5800*/  IMAD R34, R30.reuse, 0x40, R33 ;  /* 0x000000401e227824 */ /* 0x040fe200078e0221 */
[----:B------:R-:W-:Y:S01]  /*5810*/  @P1 SEL R0, RZ, 0xffffffff, P3 ;  /* 0xffffffffff001807 */ /* 0x000fe20001800000 */
[----:B------:R-:W-:Y:S01]  /*5820*/  IMAD R86, R81, -0x10, R79 ;  /* 0xfffffff051567824 */ /* 0x000fe200078e024f */
[----:B------:R-:W-:Y:S01]  /*5830*/  LOP3.LUT R77, R77, 0x1, RZ, 0x3c, !PT ;  /* 0x000000014d4d7812 */ /* 0x000fe200078e3cff */
[----:B------:R-:W-:Y:S01]  /*5840*/  IMAD.MOV.U32 R43, RZ, RZ, RZ ;  /* 0x000000ffff2b7224 */ /* 0x000fe200078e00ff */
[----:B------:R-:W-:Y:S02]  /*5850*/  @P0 SEL R0, R5, R0, !P2 ;  /* 0x0000000005000207 */ /* 0x000fe40005000000 */
[----:B------:R-:W-:Y:S02]  /*5860*/  CS2R R46, SRZ ;  /* 0x00000000002e7805 */ /* 0x000fe4000001ff00 */
[----:B------:R-:W-:Y:S02]  /*5870*/  LEA R88, R30, UR48, 0x3 ;  /* 0x000000301e587c11 */ /* 0x000fe4000f8e18ff */
[----:B------:R-:W-:Y:S02]  /*5880*/  CS2R R44, SRZ ;  /* 0x00000000002c7805 */ /* 0x000fe4000001ff00 */
[----:B------:R-:W-:Y:S02]  /*5890*/  @P1 LOP3.LUT R0, R0, 0x1, RZ, 0xc0, !PT ;  /* 0x0000000100001812 */ /* 0x000fe400078ec0ff */
[----:B------:R-:W-:Y:S02]  /*58a0*/  CS2R R50, SRZ ;  /* 0x0000000000327805 */ /* 0x000fe4000001ff00 */
[----:B------:R-:W-:Y:S02]  /*58b0*/  SHF.L.U32 R3, R76, 0x1f, RZ ;  /* 0x0000001f4c037819 */ /* 0x000fe400000006ff */
[----:B------:R-:W-:Y:S02]  /*58c0*/  CS2R R48, SRZ ;  /* 0x0000000000307805 */ /* 0x000fe4000001ff00 */
[----:B------:R-:W-:Y:S02]  /*58d0*/  ISETP.NE.U32.OR P5, PT, R0, 0x1, !P1 ;  /* 0x000000010000780c */ /* 0x000fe40004fa5470 */
[----:B------:R-:W-:Y:S02]  /*58e0*/  CS2R R54, SRZ ;  /* 0x0000000000367805 */ /* 0x000fe4000001ff00 */
[----:B------:R-:W-:Y:S02]  /*58f0*/  PLOP3.LUT P2, PT, PT, PT, UP1, 0x80, 0x8 ;  /* 0x000000000008781c */ /* 0x000fe40003f4f018 */
[----:B------:R-:W-:Y:S02]  /*5900*/  CS2R R52, SRZ ;  /* 0x0000000000347805 */ /* 0x000fe4000001ff00 */
[----:B------:R-:W-:Y:S02]  /*5910*/  LOP3.LUT P4, R84, R67, 0xff, RZ, 0xc0, !PT ;  /* 0x000000ff43547812 */ /* 0x000fe4000788c0ff */
[----:B------:R-:W-:Y:S02]  /*5920*/  CS2R R58, SRZ ;  /* 0x00000000003a7805 */ /* 0x000fe4000001ff00 */
[----:B------:R-:W-:Y:S02]  /*5930*/  SEL R0, RZ, 0xffffffff, P3 ;  /* 0xffffffffff007807 */ /* 0x000fe40001800000 */
[----:B------:R-:W-:Y:S02]  /*5940*/  CS2R R56, SRZ ;  /* 0x0000000000387805 */ /* 0x000fe4000001ff00 */
[----:B------:R-:W-:Y:S02]  /*5950*/  P2R R87, PR, RZ, 0x20 ;  /* 0x00000020ff577803 */ /* 0x000fe40000000000 */
[----:B------:R-:W-:Y:S02]  /*5960*/  @P5 SHF.L.U32 R2, R77, 0x1f, RZ ;  /* 0x0000001f4d025819 */ /* 0x000fe400000006ff */
[----:B------:R-:W-:Y:S02]  /*5970*/  @P2 SEL R0, R5, R0, !P4 ;  /* 0x0000000005002207 */ /* 0x000fe40006000000 */
[----:B------:R-:W1:Y:S02]  /*5980*/  @P5 SYNCS.PHASECHK.TRANS64.TRYWAIT P1, [UR48+0x60], R2 ;  /* 0x00006002ff0055a7 */ /* 0x000e640008021130 */
[----:B------:R-:W-:Y:S04]  /*5990*/  LOP3.LUT R0, R0, 0x1, RZ, 0xc0, !PT ;  /* 0x0000000100007812 */ /* 0x000fe800078ec0ff */
[----:B------:R-:W-:Y:S04]  /*59a0*/  ISETP.NE.U32.AND P2, PT, R0, 0x1, PT ;  /* 0x000000010000780c */ /* 0x000fe80003f45070 */
[----:B------:R-:W-:Y:S01]  /*59b0*/  P2R R90, PR, RZ, 0x4 ;  /* 0x00000004ff5a7803 */ /* 0x000fe20000000000 */
[----:B------:R3:W4:Y:S01]  /*59c0*/  SYNCS.PHASECHK.TRANS64.TRYWAIT P0, [R88+URZ+0xd0], R3 ;  /* 0x0000d003580075a7 */ /* 0x00072200080011ff */
[----:B-1----:R-:W-:Y:S01]  /*59d0*/  @P5 SEL R89, RZ, 0x1, !P1 ;  /* 0x00000001ff595807 */ /* 0x002fe20004800000 */
[----:B---3--:R-:W-:Y:S06]  /*59e0*/  @!P5 BRA `(.L_x_93) ;  /* 0x000000000058d947 */ /* 0x008fec0003800000 */
[----:B------:R-:W-:Y:S01]  /*59f0*/  IMAD.MOV.U32 R47, RZ, RZ, RZ ;  /* 0x000000ffff2f7224 */ /* 0x000fe200078e00ff */
[----:B------:R-:W-:Y:S01]  /*5a00*/  ISETP.NE.AND P1, PT, R89, RZ, PT ;  /* 0x000000ff5900720c */ /* 0x000fe20003f25270 */
[----:B------:R-:W-:Y:S01]  /*5a10*/  BSSY B0, `(.L_x_94) ;  /* 0x000000c000007945 */ /* 0x000fe20003800000 */
[----:B------:R-:W-:Y:S02]  /*5a20*/  CS2R R58, SRZ ;  /* 0x00000000003a7805 */ /* 0x000fe4000001ff00 */
[----:B------:R-:W-:Y:S02]  /*5a30*/  CS2R R56, SRZ ;  /* 0x0000000000387805 */ /* 0x000fe4000001ff00 */
[----:B------:R-:W-:Y:S02]  /*5a40*/  CS2R R54, SRZ ;  /* 0x0000000000367805 */ /* 0x000fe4000001ff00 */
[----:B------:R-:W-:Y:S02]  /*5a50*/  CS2R R52, SRZ ;  /* 0x0000000000347805 */ /* 0x000fe4000001ff00 */
[----:B------:R-:W-:Y:S02]  /*5a60*/  CS2R R50, SRZ ;  /* 0x0000000000327805 */ /* 0x000fe4000001ff00 */
[----:B------:R-:W-:Y:S02]  /*5a70*/  CS2R R48, SRZ ;  /* 0x0000000000307805 */ /* 0x000fe4000001ff00 */
[----:B------:R-:W-:Y:S01]  /*5a80*/  CS2R R44, SRZ ;  /* 0x00000000002c7805 */ /* 0x000fe2000001ff00 */
[----:B------:R-:W-:Y:S06]  /*5a90*/  @P1 BRA `(.L_x_95) ;  /* 0x00000000000c1947 */ /* 0x000fec0003800000 */
[----:B------:R-:W-:Y:S04]  /*5aa0*/  SHF.L.U32 R5, R77, 0x1f, RZ ;  /* 0x0000001f4d057819 */ /* 0x000fe800000006ff */
[----:B------:R-:W1:Y:S02]  /*5ab0*/  SYNCS.PHASECHK.TRANS64.TRYWAIT P1, [UR48+0x60], R5 ;  /* 0x00006005ff0075a7 */ /* 0x000e640008021130 */
[----:B-1----:R-:W-:Y:S05]  /*5ac0*/  @!P1 BRA `(.L_x_96) ;  /* 0x0000003000949947 */ /* 0x002fea0003800000 */
.L_x_95:
[----:B------:R-:W-:Y:S05]  /*5ad0*/  BSYNC B0 ;  /* 0x0000000000007941 */ /* 0x000fea0003800000 */
.L_x_94:
[----:B------:R-:W-:Y:S01]  /*5ae0*/  ISETP.NE.AND P1, PT, R90, RZ, PT ;  /* 0x000000ff5a00720c */ /* 0x000fe20003f25270 */
[----:B------:R-:W-:Y:S11]  /*5af0*/  HFMA2 R43, -RZ, RZ, 0, 5.9604644775390625e-08 ;  /* 0x00000001ff2b7431 */ /* 0x000ff600000001ff */
[----:B------:R-:W-:Y:S01]  /*5b00*/  @!UPT UIADD3 URZ, UPT, UPT, URZ, URZ, URZ ;  /* 0x000000fffffff290 */ /* 0x000fe2000fffe0ff */
[----:B------:R3:W1:Y:S04]  /*5b10*/  @P1 LDS.128 R56, [R80] ;  /* 0x0000000050381984 */ /* 0x0006680000000c00 */
[----:B------:R3:W1:Y:S04]  /*5b20*/  @P1 LDS.128 R52, [R79+0x10] ;  /* 0x000010004f341984 */ /* 0x0006680000000c00 */
[----:B------:R3:W1:Y:S04]  /*5b30*/  @P1 LDS.128 R48, [R78+0x20] ;  /* 0x000020004e301984 */ /* 0x0006680000000c00 */
[----:B------:R3:W1:Y:S02]  /*5b40*/  @P1 LDS.128 R44, [R86+0x30] ;  /* 0x00003000562c1984 */ /* 0x0006640000000c00 */
.L_x_93:
[----:B------:R-:W-:Y:S05]  /*5b50*/  BSYNC B1 ;  /* 0x0000000000017941 */ /* 0x000fea0003800000 */
.L_x_92:
[----:B-1----:R-:W-:Y:S04]  /*5b60*/  SHF.R.U32.HI R5, RZ, 0x15, R34 ;  /* 0x00000015ff057819 */ /* 0x002fe80000011622 */
[----:B------:R-:W-:Y:S01]  /*5b70*/  LOP3.LUT P1, RZ, R5, 0x3, R72, 0x48, !PT ;  /* 0x0000000305ff7812 */ /* 0x000fe20007824848 */
[----:B------:R-:W-:Y:S01]  /*5b80*/  @!UPT UIADD3 URZ, UPT, UPT, URZ, URZ, URZ ;  /* 0x000000fffffff290 */ /* 0x000fe2000fffe0ff */
[----:B----4-:R-:W-:Y:S11]  /*5b90*/  @P0 BRA `(.L_x_97) ;  /* 0x0000000000080947 */ /* 0x010ff60003800000 */
[----:B------:R-:W1:Y:S02]  /*5ba0*/  SYNCS.PHASECHK.TRANS64.TRYWAIT P0, [R88+URZ+0xd0], R3 ;  /* 0x0000d003580075a7 */ /* 0x000e6400080011ff */
[----:B-1----:R-:W-:Y:S05]  /*5bb0*/  @!P0 BRA `(.L_x_98) ;  /* 0x0000003000708947 */ /* 0x002fea0003800000 */
.L_x_97:
[----:B------:R-:W-:Y:S05]  /*5bc0*/  @!P1 BRA `(.L_x_99) ;  /* 0x0000000000409947 */ /* 0x000fea0003800000 */
[----:B------:R-:W4:Y:S01]  /*5bd0*/  LDCU.64 UR8, c[0x4][0x70] ;  /* 0x01000e00ff0877ac */ /* 0x000f220008000a00 */
[----:B-1----:R-:W-:Y:S01]  /*5be0*/  MOV R3, 0x0 ;  /* 0x0000000000037802 */ /* 0x002fe20000000f00 */
[----:B------:R-:W-:Y:S02]  /*5bf0*/  HFMA2 R12, -RZ, RZ, 0, 5.9604644775390625e-08 ;  /* 0x00000001ff0c7431 */ /* 0x000fe400000001ff */
[----:B------:R-:W-:Y:S02]  /*5c00*/  IMAD.MOV.U32 R8, RZ, RZ, 0x192 ;  /* 0x00000192ff087424 */ /* 0x000fe400078e00ff */
[----:B------:R-:W-:Y:S01]  /*5c10*/  IMAD.MOV.U32 R13, RZ, RZ, RZ ;  /* 0x000000ffff0d7224 */ /* 0x000fe200078e00ff */
[----:B------:R-:W1:Y:S01]  /*5c20*/  LDCU.64 UR6, c[0x4][0x78] ;  /* 0x01000f00ff0677ac */ /* 0x000e620008000a00 */
[----:B------:R-:W2:Y:S01]  /*5c30*/  LDC.64 R2, c[0x4][R3] ;  /* 0x0100000003027b82 */ /* 0x000ea20000000a00 */
[----:B------:R-:W5:Y:S01]  /*5c40*/  LDCU.64 UR4, c[0x4][0x10] ;  /* 0x01000200ff0477ac */ /* 0x000f620008000a00 */
[----:B----4-:R-:W-:Y:S01]  /*5c50*/  MOV R5, UR9 ;  /* 0x0000000900057c02 */ /* 0x010fe20008000f00 */
[----:B------:R-:W-:Y:S01]  /*5c60*/  IMAD.U32 R4, RZ, RZ, UR8 ;  /* 0x00000008ff047e24 */ /* 0x000fe2000f8e00ff */
[----:B-1----:R-:W-:Y:S01]  /*5c70*/  MOV R7, UR7 ;  /* 0x0000000700077c02 */ /* 0x002fe20008000f00 */
[----:B------:R-:W-:Y:S01]  /*5c80*/  IMAD.U32 R6, RZ, RZ, UR6 ;  /* 0x00000006ff067e24 */ /* 0x000fe2000f8e00ff */
[----:B-----5:R-:W-:Y:S01]  /*5c90*/  MOV R11, UR5 ;  /* 0x00000005000b7c02 */ /* 0x020fe20008000f00 */
[----:B------:R-:W-:Y:S02]  /*5ca0*/  IMAD.U32 R10, RZ, RZ, UR4 ;  /* 0x00000004ff0a7e24 */ /* 0x000fe4000f8e00ff */
[----:B------:R-:W-:Y:S07]  /*5cb0*/  LEPC R20, `(.L_x_99) ;  /* 0x000000001014794e */ /* 0x000fee0000000000 */
[----:B--23--:R-:W-:Y:S05]  /*5cc0*/  CALL.ABS.NOINC R2 ;  /* 0x0000000002007343 */ /* 0x00cfea0003c00000 */
.L_x_99:
[----:B------:R-:W-:Y:S01]  /*5cd0*/  LOP3.LUT R20, R56, 0xffffe000, RZ, 0xc0, !PT ;  /* 0xffffe00038147812 */ /* 0x000fe200078ec0ff */
[----:B------:R-:W-:Y:S05]  /*5ce0*/  WARPSYNC.ALL ;  /* 0x0000000000007948 */ /* 0x000fea0003800000 */
[----:B------:R-:W-:Y:S01]  /*5cf0*/  R2UR UR4, R34 ;  /* 0x00000000220472ca */ /* 0x000fe200000e0000 */
[----:B------:R-:W-:Y:S01]  /*5d00*/  BSSY.RECONVERGENT B0, `(.L_x_100) ;  /* 0x0000058000007945 */ /* 0x000fe20003800200 */
[----:B------:R-:W-:Y:S02]  /*5d10*/  LOP3.LUT R21, R57, 0xffffe000, RZ, 0xc0, !PT ;  /* 0xffffe00039157812 */ /* 0x000fe400078ec0ff */
[----:B------:R-:W-:Y:S02]  /*5d20*/  LOP3.LUT R40, R58, 0xffffe000, RZ, 0xc0, !PT ;  /* 0xffffe0003a287812 */ /* 0x000fe400078ec0ff */
[----:B------:R-:W-:Y:S02]  /*5d30*/  LOP3.LUT R41, R52, 0xffffe000, RZ, 0xc0, !PT ;  /* 0xffffe00034297812 */ /* 0x000fe400078ec0ff */
[----:B------:R-:W-:Y:S05]  /*5d40*/  ISETP.NE.AND P0, PT, R82, RZ, PT ;  /* 0x000000ff5200720c */ /* 0x000fea0003f05270 */
[----:B------:R-:W2:Y:S02]  /*5d50*/  LDTM.x16 R4, tmem[UR4] ;  /* 0x00000004000479ee */ /* 0x000ea40008240000 */
[C---:B--2---:R-:W-:Y:S01]  /*5d60*/  FMUL R0, R32.reuse, R4 ;  /* 0x0000000420007220 */ /* 0x044fe20000400000 */
[C---:B------:R-:W-:Y:S01]  /*5d70*/  FMUL R2, R32.reuse, R5 ;  /* 0x0000000520027220 */ /* 0x040fe20000400000 */
[C---:B-1----:R-:W-:Y:S01]  /*5d80*/  FMUL R3, R32.reuse, R6 ;  /* 0x0000000620037220 */ /* 0x042fe20000400000 */
[----:B------:R-:W-:Y:S01]  /*5d90*/  FMUL R7, R32, R7 ;  /* 0x0000000720077220 */ /* 0x000fe20000400000 */
[----:B------:R-:W-:Y:S01]  /*5da0*/  FFMA R36, R35, R20, R0 ;  /* 0x0000001423247223 */ /* 0x000fe20000000000 */
[----:B------:R-:W-:Y:S01]  /*5db0*/  LOP3.LUT R20, R59, 0xffffe000, RZ, 0xc0, !PT ;  /* 0xffffe0003b147812 */ /* 0x000fe200078ec0ff */
[C---:B------:R-:W-:Y:S01]  /*5dc0*/  FFMA R37, R35.reuse, R21, R2 ;  /* 0x0000001523257223 */ /* 0x040fe20000000002 */
[----:B------:R-:W-:Y:S01]  /*5dd0*/  LOP3.LUT R21, R54, 0xffffe000, RZ, 0xc0, !PT ;  /* 0xffffe00036157812 */ /* 0x000fe200078ec0ff */
[----:B------:R-:W-:Y:S01]  /*5de0*/  FFMA R38, R35, R40, R3 ;  /* 0x0000002823267223 */ /* 0x000fe20000000003 */
[----:B------:R-:W-:Y:S01]  /*5df0*/  LOP3.LUT R40, R53, 0xffffe000, RZ, 0xc0, !PT ;  /* 0xffffe00035287812 */ /* 0x000fe200078ec0ff */
[----:B------:R-:W-:Y:S01]  /*5e00*/  FFMA R39, R35, R20, R7 ;  /* 0x0000001423277223 */ /* 0x000fe20000000007 */
[----:B------:R-:W-:Y:S01]  /*5e10*/  LOP3.LUT R20, R55, 0xffffe000, RZ, 0xc0, !PT ;  /* 0xffffe00037147812 */ /* 0x000fe200078ec0ff */
[C---:B------:R-:W-:Y:S01]  /*5e20*/  FMUL R4, R32.reuse, R8 ;  /* 0x0000000820047220 */ /* 0x040fe20000400000 */
[----:B------:R-:W-:Y:S01]  /*5e30*/  F2FP.TF32.F32.PACK_B R36, R36 ;  /* 0x00000024ff24723e */ /* 0x000fe200024050ff */
[C---:B------:R-:W-:Y:S01]  /*5e40*/  FMUL R5, R32.reuse, R9 ;  /* 0x0000000920057220 */ /* 0x040fe20000400000 */
[----:B------:R-:W-:Y:S01]  /*5e50*/  F2FP.TF32.F32.PACK_B R37, R37 ;  /* 0x00000025ff25723e */ /* 0x000fe200024050ff */
[C---:B------:R-:W-:Y:S01]  /*5e60*/  FMUL R6, R32.reuse, R10 ;  /* 0x0000000a20067220 */ /* 0x040fe20000400000 */
[----:B------:R-:W-:Y:S01]  /*5e70*/  FMUL R11, R32, R11 ;  /* 0x0000000b200b7220 */ /* 0x000fe20000400000 */
[----:B------:R-:W-:Y:S01]  /*5e80*/  F2FP.TF32.F32.PACK_B R38, R38 ;  /* 0x00000026ff26723e */ /* 0x000fe200024050ff */
[C---:B------:R-:W-:Y:S01]  /*5e90*/  FFMA R4, R35.reuse, R41, R4 ;  /* 0x0000002923047223 */ /* 0x040fe20000000004 */
[----:B------:R-:W-:Y:S01]  /*5ea0*/  F2FP.TF32.F32.PACK_B R39, R39 ;  /* 0x00000027ff27723e */ /* 0x000fe200024050ff */
[C---:B------:R-:W-:Y:S01]  /*5eb0*/  FFMA R5, R35.reuse, R40, R5 ;  /* 0x0000002823057223 */ /* 0x040fe20000000005 */
[C---:B------:R-:W-:Y:S01]  /*5ec0*/  FFMA R6, R35.reuse, R21, R6 ;  /* 0x0000001523067223 */ /* 0x040fe20000000006 */
[----:B------:R-:W-:Y:S01]  /*5ed0*/  FFMA R7, R35, R20, R11 ;  /* 0x0000001423077223 */ /* 0x000fe2000000000b */
[----:B------:R-:W-:Y:S01]  /*5ee0*/  LOP3.LUT R41, R48, 0xffffe000, RZ, 0xc0, !PT ;  /* 0xffffe00030297812 */ /* 0x000fe200078ec0ff */
[----:B------:R1:W-:Y:S01]  /*5ef0*/  STS.128 [R80], R36 ;  /* 0x0000002450007388 */ /* 0x0003e20000000c00 */
[----:B------:R-:W-:Y:S01]  /*5f00*/  LOP3.LUT R40, R49, 0xffffe000, RZ, 0xc0, !PT ;  /* 0xffffe00031287812 */ /* 0x000fe200078ec0ff */
[C---:B------:R-:W-:Y:S01]  /*5f10*/  FMUL R8, R32.reuse, R12 ;  /* 0x0000000c20087220 */ /* 0x040fe20000400000 */
[----:B------:R-:W-:Y:S01]  /*5f20*/  FMUL R9, R32, R13 ;  /* 0x0000000d20097220 */ /* 0x000fe20000400000 */
[----:B------:R-:W-:Y:S01]  /*5f30*/  LOP3.LUT R21, R50, 0xffffe000, RZ, 0xc0, !PT ;  /* 0xffffe00032157812 */ /* 0x000fe200078ec0ff */
[C---:B------:R-:W-:Y:S01]  /*5f40*/  FMUL R10, R32.reuse, R14 ;  /* 0x0000000e200a7220 */ /* 0x040fe20000400000 */
[----:B------:R-:W-:Y:S01]  /*5f50*/  LOP3.LUT R20, R51, 0xffffe000, RZ, 0xc0, !PT ;  /* 0xffffe00033147812 */ /* 0x000fe200078ec0ff */
[----:B------:R-:W-:Y:S01]  /*5f60*/  FMUL R15, R32, R15 ;  /* 0x0000000f200f7220 */ /* 0x000fe20000400000 */
[----:B------:R-:W-:Y:S01]  /*5f70*/  F2FP.TF32.F32.PACK_B R4, R4 ;  /* 0x00000004ff04723e */ /* 0x000fe200024050ff */
[C---:B------:R-:W-:Y:S01]  /*5f80*/  FFMA R8, R35.reuse, R41, R8 ;  /* 0x0000002923087223 */ /* 0x040fe20000000008 */
[----:B------:R-:W-:Y:S01]  /*5f90*/  F2FP.TF32.F32.PACK_B R5, R5 ;  /* 0x00000005ff05723e */ /* 0x000fe200024050ff */
[C---:B------:R-:W-:Y:S01]  /*5fa0*/  FFMA R9, R35.reuse, R40, R9 ;  /* 0x0000002823097223 */ /* 0x040fe20000000009 */
[----:B------:R-:W-:Y:S01]  /*5fb0*/  F2FP.TF32.F32.PACK_B R6, R6 ;  /* 0x00000006ff06723e */ /* 0x000fe200024050ff */
[C---:B------:R-:W-:Y:S01]  /*5fc0*/  FFMA R10, R35.reuse, R21, R10 ;  /* 0x00000015230a7223 */ /* 0x040fe2000000000a */
[----:B------:R-:W-:Y:S01]  /*5fd0*/  F2FP.TF32.F32.PACK_B R7, R7 ;  /* 0x00000007ff07723e */ /* 0x000fe200024050ff */
[----:B------:R-:W-:Y:S01]  /*5fe0*/  FFMA R11, R35, R20, R15 ;  /* 0x00000014230b7223 */ /* 0x000fe2000000000f */
[----:B------:R-:W-:Y:S01]  /*5ff0*/  LOP3.LUT R41, R44, 0xffffe000, RZ, 0xc0, !PT ;  /* 0xffffe0002c297812 */ /* 0x000fe200078ec0ff */
[C---:B------:R-:W-:Y:S01]  /*6000*/  FMUL R12, R32.reuse, R16 ;  /* 0x00000010200c7220 */ /* 0x040fe20000400000 */
[----:B------:R-:W-:Y:S01]  /*6010*/  LOP3.LUT R40, R45, 0xffffe000, RZ, 0xc0, !PT ;  /* 0xffffe0002d287812 */ /* 0x000fe200078ec0ff */
[----:B------:R1:W-:Y:S01]  /*6020*/  STS.128 [R79+0x10], R4 ;  /* 0x000010044f007388 */ /* 0x0003e20000000c00 */
        /* <DEDUP_REMOVED lines=13> */
[----:B------:R-:W-:Y:S02]  /*6100*/  F2FP.TF32.F32.PACK_B R12, R12 ;  /* 0x0000000cff0c723e */ /* 0x000fe400024050ff */
[----:B------:R-:W-:Y:S01]  /*6110*/  F2FP.TF32.F32.PACK_B R13, R13 ;  /* 0x0000000dff0d723e */ /* 0x000fe200024050ff */
[----:B------:R1:W-:Y:S01]  /*6120*/  STS.128 [R78+0x20], R8 ;  /* 0x000020084e007388 */ /* 0x0003e20000000c00 */
[----:B------:R-:W-:Y:S02]  /*6130*/  F2FP.TF32.F32.PACK_B R14, R14 ;  /* 0x0000000eff0e723e */ /* 0x000fe400024050ff */
[----:B------:R-:W-:Y:S05]  /*6140*/  F2FP.TF32.F32.PACK_B R15, R15 ;  /* 0x0000000fff0f723e */ /* 0x000fea00024050ff */
[----:B------:R1:W-:Y:S01]  /*6150*/  STS.128 [R86+0x30], R12 ;  /* 0x0000300c56007388 */ /* 0x0003e20000000c00 */
[----:B------:R-:W-:Y:S01]  /*6160*/  @!PT LDS RZ, [RZ] ;  /* 0x00000000fffff984 */ /* 0x000fe20000000800 */
[----:B------:R-:W-:Y:S01]  /*6170*/  @!PT LDS RZ, [RZ] ;  /* 0x00000000fffff984 */ /* 0x000fe20000000800 */
[----:B------:R-:W-:Y:S01]  /*6180*/  @!PT LDS RZ, [RZ] ;  /* 0x00000000fffff984 */ /* 0x000fe20000000800 */
[----:B------:R-:W-:Y:S01]  /*6190*/  @!PT LDS RZ, [RZ] ;  /* 0x00000000fffff984 */ /* 0x000fe20000000800 */
[----:B------:R2:W-:Y:S07]  /*61a0*/  MEMBAR.ALL.CTA ;  /* 0x0000000000007992 */ /* 0x0005ee0000008000 */
[----:B--2---:R-:W2:Y:S02]  /*61b0*/  FENCE.VIEW.ASYNC.S ;  /* 0x00000000000073c6 */ /* 0x004ea40000000000 */
[----:B--2---:R-:W-:Y:S06]  /*61c0*/  BAR.SYNC.DEFER_BLOCKING 0x1, 0x80 ;  /* 0x0042000000007b1d */ /* 0x004fec0000010000 */
[----:B------:R-:W-:Y:S05]  /*61d0*/  @P0 BRA `(.L_x_101) ;  /* 0x0000000000280947 */ /* 0x000fea0003800000 */
[----:B------:R-:W-:Y:S02]  /*61e0*/  UIADD3 UR4, UPT, UPT, UR48, 0x200, URZ ;  /* 0x0000020030047890 */ /* 0x000fe4000fffe0ff */
[----:B------:R-:W-:Y:S01]  /*61f0*/  UIADD3 UR6, UP0, UPT, UR52, 0x680, URZ ;  /* 0x0000068034067890 */ /* 0x000fe2000ff1e0ff */
[----:B------:R-:W-:Y:S03]  /*6200*/  UMOV UR43, UR36 ;  /* 0x00000024002b7c82 */ /* 0x000fe60008000000 */
[----:B------:R-:W-:Y:S01]  /*6210*/  MOV R73, UR4 ;  /* 0x0000000400497c02 */ /* 0x000fe20008000f00 */
[----:B------:R-:W-:Y:S03]  /*6220*/  UIADD3.X UR7, UPT, UPT, URZ, UR53, URZ, UP0, !UPT ;  /* 0x00000035ff077290 */ /* 0x000fe600087fe4ff */
[----:B------:R-:W-:Y:S11]  /*6230*/  R2UR UR40, R73 ;  /* 0x00000000492872ca */ /* 0x000ff600000e0000 */
[----:B------:R-:W-:Y:S02]  /*6240*/  @!UPT UIADD3 URZ, UPT, UPT, URZ, URZ, URZ ;  /* 0x000000fffffff290 */ /* 0x000fe4000fffe0ff */
[----:B------:R2:W-:Y:S01]  /*6250*/  UTMASTG.3D [UR40], [UR6] ;  /* 0x00000028060073b5 */ /* 0x0005e20008010000 */
[----:B------:R0:W-:Y:S01]  /*6260*/  UTMACMDFLUSH ;  /* 0x00000000000079b7 */ /* 0x0001e20000000000 */
[----:B--2---:R-:W-:Y:S04]  /*6270*/  DEPBAR.LE SB0, 0x1 ;  /* 0x000080400000791a */ /* 0x004fe80000000000 */
.L_x_101:
[----:B------:R-:W-:Y:S05]  /*6280*/  BSYNC.RECONVERGENT B0 ;  /* 0x0000000000007941 */ /* 0x000fea0003800200 */
.L_x_100:
[----:B------:R-:W-:Y:S01]  /*6290*/  BAR.SYNC.DEFER_BLOCKING 0x1, 0x80 ;  /* 0x0042000000007b1d */ /* 0x000fe20000010000 */
[----:B------:R-:W-:Y:S01]  /*62a0*/  ISETP.NE.AND P1, PT, R87, RZ, PT ;  /* 0x000000ff5700720c */ /* 0x000fe20003f25270 */
[----:B------:R-:W-:Y:S01]  /*62b0*/  UISETP.NE.AND UP0, UPT, UR49, URZ, UPT ;  /* 0x000000ff3100728c */ /* 0x000fe2000bf05270 */
[----:B------:R-:W-:Y:S11]  /*62c0*/  LEA R3, R43, UR48, 0x3 ;  /* 0x000000302b037c11 */ /* 0x000ff6000f8e18ff */
[----:B------:R-:W-:Y:S01]  /*62d0*/  @P1 SHF.L.U32 R2, R77, 0x1f, RZ ;  /* 0x0000001f4d021819 */ /* 0x000fe200000006ff */
[----:B------:R-:W-:Y:S06]  /*62e0*/  BRA.U !UP0, `(.L_x_102) ;  /* 0x0000000108247547 */ /* 0x000fec000b800000 */
[----:B-1----:R-:W-:Y:S01]  /*62f0*/  IMAD.U32 R5, RZ, RZ, UR51 ;  /* 0x00000033ff057e24 */ /* 0x002fe2000f8e00ff */
[----:B------:R-:W-:Y:S01]  /*6300*/  MOV R0, UR37 ;  /* 0x0000002500007c02 */ /* 0x000fe20008000f00 */
[----:B------:R-:W-:Y:S03]  /*6310*/  UIADD3 UR51, UPT, UPT, UR51, 0x1, URZ ;  /* 0x0000000133337890 */ /* 0x000fe6000fffe0ff */
[----:B------:R-:W-:Y:S01]  /*6320*/  @P1 LEA R5, R5, UR48, 0x3 ;  /* 0x0000003005051c11 */ /* 0x000fe2000f8e18ff */
[----:B------:R-:W-:Y:S04]  /*6330*/  UISETP.NE.AND UP0, UPT, UR51, 0x4, UPT ;  /* 0x000000043300788c */ /* 0x000fe8000bf05270 */
[----:B------:R-:W-:Y:S01]  /*6340*/  @P1 VIADD R5, R5, 0x80 ;  /* 0x0000008005051836 */ /* 0x000fe20000000000 */
[----:B------:R-:W-:Y:S04]  /*6350*/  USEL UR51, UR51, URZ, UP0 ;  /* 0x000000ff33337287 */ /* 0x000fe80008000000 */
[----:B------:R-:W-:Y:S04]  /*6360*/  @P1 PRMT R0, R0, 0x654, R5 ;  /* 0x0000065400001816 */ /* 0x000fe80000000005 */
[----:B------:R2:W-:Y:S04]  /*6370*/  @P1 SYNCS.ARRIVE.TRANS64.RED.A1T0 RZ, [R0+URZ], RZ ;  /* 0x000000ff00ff19a7 */ /* 0x0005e800081004ff */
.L_x_102:
[----:B------:R-:W4:Y:S01]  /*6380*/  @P1 SYNCS.PHASECHK.TRANS64.TRYWAIT P0, [R3+URZ+0x60], R2 ;  /* 0x00006002030015a7 */ /* 0x000f2200080011ff */
[----:B------:R-:W-:Y:S01]  /*6390*/  BSSY B1, `(.L_x_103) ;  /* 0x0000016000017945 */ /* 0x000fe20003800000 */
[----:B----4-:R-:W-:Y:S03]  /*63a0*/  @P1 SEL R89, RZ, 0x1, !P0 ;  /* 0x00000001ff591807 */ /* 0x010fe60004000000 */
[----:B------:R-:W-:Y:S05]  /*63b0*/  @!P1 BRA `(.L_x_104) ;  /* 0x00000000004c9947 */ /* 0x000fea0003800000 */
[----:B------:R-:W-:Y:S01]  /*63c0*/  ISETP.NE.AND P0, PT, R89, RZ, PT ;  /* 0x000000ff5900720c */ /* 0x000fe20003f05270 */
[----:B------:R-:W-:Y:S01]  /*63d0*/  BSSY B0, `(.L_x_105) ;  /* 0x000000b000007945 */ /* 0x000fe20003800000 */
[----:B------:R-:W-:Y:S11]  /*63e0*/  ISETP.NE.AND P1, PT, R90, RZ, PT ;  /* 0x000000ff5a00720c */ /* 0x000ff60003f25270 */
[----:B------:R-:W-:Y:S02]  /*63f0*/  @!UPT UIADD3 URZ, UPT, UPT, URZ, URZ, URZ ;  /* 0x000000fffffff290 */ /* 0x000fe4000fffe0ff */
[C---:B-1----:R-:W-:Y:S01]  /*6400*/  @P1 IMAD R6, R43.reuse, 0x2000, R80 ;  /* 0x000020002b061824 */ /* 0x042fe200078e0250 */
[C---:B------:R-:W-:Y:S01]  /*6410*/  @P1 LEA R4, R43.reuse, R78, 0xd ;  /* 0x0000004e2b041211 */ /* 0x040fe200078e68ff */
[C---:B------:R-:W-:Y:S02]  /*6420*/  @P1 IMAD R5, R43.reuse, 0x2000, R79 ;  /* 0x000020002b051824 */ /* 0x040fe400078e024f */
[----:B------:R-:W-:Y:S01]  /*6430*/  @P1 IMAD R2, R43, 0x2000, R86 ;  /* 0x000020002b021824 */ /* 0x000fe200078e0256 */
[----:B------:R-:W-:Y:S06]  /*6440*/  @P0 BRA `(.L_x_106) ;  /* 0x00000000000c0947 */ /* 0x000fec0003800000 */
[----:B--2---:R-:W-:Y:S04]  /*6450*/  SHF.L.U32 R0, R77, 0x1f, RZ ;  /* 0x0000001f4d007819 */ /* 0x004fe800000006ff */
[----:B------:R-:W1:Y:S02]  /*6460*/  SYNCS.PHASECHK.TRANS64.TRYWAIT P0, [R3+URZ+0x60], R0 ;  /* 0x00006000030075a7 */ /* 0x000e6400080011ff */
[----:B-1----:R-:W-:Y:S05]  /*6470*/  @!P0 BRA `(.L_x_107) ;  /* 0x0000002800548947 */ /* 0x002fea0003800000 */
.L_x_106:
[----:B------:R-:W-:Y:S05]  /*6480*/  BSYNC B0 ;  /* 0x0000000000007941 */ /* 0x000fea0003800000 */
.L_x_105:
[----:B------:R-:W-:Y:S02]  /*6490*/  ISETP.NE.AND P0, PT, R90, RZ, PT ;  /* 0x000000ff5a00720c */ /* 0x000fe40003f05270 */
[----:B------:R-:W-:Y:S11]  /*64a0*/  IADD3 R43, PT, PT, R43, 0x1, RZ ;  /* 0x000000012b2b7810 */ /* 0x000ff60007ffe0ff */
[----:B------:R4:W1:Y:S04]  /*64b0*/  @P0 LDS.128 R56, [R6] ;  /* 0x0000000006380984 */ /* 0x0008680000000c00 */
[----:B------:R4:W1:Y:S04]  /*64c0*/  @P0 LDS.128 R52, [R5+0x10] ;  /* 0x0000100005340984 */ /* 0x0008680000000c00 */
[----:B------:R4:W1:Y:S04]  /*64d0*/  @P0 LDS.128 R48, [R4+0x20] ;  /* 0x0000200004300984 */ /* 0x0008680000000c00 */
[----:B------:R4:W1:Y:S02]  /*64e0*/  @P0 LDS.128 R44, [R2+0x30] ;  /* 0x00003000022c0984 */ /* 0x0008640000000c00 */
.L_x_104:
[----:B------:R-:W-:Y:S05]  /*64f0*/  BSYNC B1 ;  /* 0x0000000000017941 */ /* 0x000fea0003800000 */
.L_x_103:
[----:B-1----:R-:W-:Y:S05]  /*6500*/  VIADD R3, R34, 0x10 ;  /* 0x0000001022037836 */ /* 0x002fea0000000000 */
[----:B------:R-:W-:Y:S04]  /*6510*/  SHF.R.U32.HI R3, RZ, 0x15, R3 ;  /* 0x00000015ff037819 */ /* 0x000fe80000011603 */
[----:B------:R-:W-:Y:S11]  /*6520*/  LOP3.LUT P0, RZ, R3, 0x3, R72, 0x48, !PT ;  /* 0x0000000303ff7812 */ /* 0x000ff60007804848 */
[----:B------:R-:W-:Y:S02]  /*6530*/  @!UPT UIADD3 URZ, UPT, UPT, URZ, URZ, URZ ;  /* 0x000000fffffff290 */ /* 0x000fe4000fffe0ff */
[----:B------:R-:W-:Y:S05]  /*6540*/  @!P0 BRA `(.L_x_108) ;  /* 0x0000000000408947 */ /* 0x000fea0003800000 */
[----:B------:R-:W1:Y:S01]  /*6550*/  LDCU.64 UR8, c[0x4][0x70] ;  /* 0x01000e00ff0877ac */ /* 0x000e620008000a00 */
[----:B------:R-:W-:Y:S01]  /*6560*/  MOV R3, 0x0 ;  /* 0x0000000000037802 */ /* 0x000fe20000000f00 */
[----:B------:R-:W-:Y:S02]  /*6570*/  HFMA2 R12, -RZ, RZ, 0, 5.9604644775390625e-08 ;  /* 0x00000001ff0c7431 */ /* 0x000fe400000001ff */
[----:B------:R-:W-:Y:S02]  /*6580*/  IMAD.MOV.U32 R8, RZ, RZ, 0x192 ;  /* 0x00000192ff087424 */ /* 0x000fe400078e00ff */
[----:B------:R-:W-:Y:S01]  /*6590*/  IMAD.MOV.U32 R13, RZ, RZ, RZ ;  /* 0x000000ffff0d7224 */ /* 0x000fe200078e00ff */
[----:B------:R-:W5:Y:S01]  /*65a0*/  LDCU.64 UR6, c[0x4][0x78] ;  /* 0x01000f00ff0677ac */ /* 0x000f620008000a00 */
[----:B----4-:R-:W4:Y:S01]  /*65b0*/  LDC.64 R2, c[0x4][R3] ;  /* 0x0100000003027b82 */ /* 0x010f220000000a00 */
[----:B------:R-:W2:Y:S01]  /*65c0*/  LDCU.64 UR4, c[0x4][0x10] ;  /* 0x01000200ff0477ac */ /* 0x000ea20008000a00 */
[----:B-1----:R-:W-:Y:S01]  /*65d0*/  MOV R5, UR9 ;  /* 0x0000000900057c02 */ /* 0x002fe20008000f00 */
[----:B------:R-:W-:Y:S01]  /*65e0*/  IMAD.U32 R4, RZ, RZ, UR8 ;  /* 0x00000008ff047e24 */ /* 0x000fe2000f8e00ff */
[----:B-----5:R-:W-:Y:S01]  /*65f0*/  MOV R7, UR7 ;  /* 0x0000000700077c02 */ /* 0x020fe20008000f00 */
[----:B------:R-:W-:Y:S01]  /*6600*/  IMAD.U32 R6, RZ, RZ, UR6 ;  /* 0x00000006ff067e24 */ /* 0x000fe2000f8e00ff */
[----:B--2---:R-:W-:Y:S01]  /*6610*/  MOV R11, UR5 ;  /* 0x00000005000b7c02 */ /* 0x004fe20008000f00 */
[----:B------:R-:W-:Y:S02]  /*6620*/  IMAD.U32 R10, RZ, RZ, UR4 ;  /* 0x00000004ff0a7e24 */ /* 0x000fe4000f8e00ff */
[----:B------:R-:W-:Y:S07]  /*6630*/  LEPC R20, `(.L_x_108) ;  /* 0x000000001014794e */ /* 0x000fee0000000000 */
[----:B---34-:R-:W-:Y:S05]  /*6640*/  CALL.ABS.NOINC R2 ;  /* 0x0000000002007343 */ /* 0x018fea0003c00000 */
.L_x_108:
[----:B------:R-:W-:Y:S01]  /*6650*/  LOP3.LUT R20, R56, 0xffffe000, RZ, 0xc0, !PT ;  /* 0xffffe00038147812 */ /* 0x000fe200078ec0ff */
[----:B------:R-:W-:Y:S05]  /*6660*/  WARPSYNC.ALL ;  /* 0x0000000000007948 */ /* 0x000fea0003800000 */
[----:B------:R-:W-:Y:S01]  /*6670*/  R2UR UR4, R34 ;  /* 0x00000000220472ca */ /* 0x000fe200000e0000 */
[----:B------:R-:W-:Y:S01]  /*6680*/  IMAD.U32 R92, RZ, RZ, UR51 ;  /* 0x00000033ff5c7e24 */ /* 0x000fe2000f8e00ff */
[----:B------:R-:W-:Y:S01]  /*6690*/  LOP3.LUT R21, R57, 0xffffe000, RZ, 0xc0, !PT ;  /* 0xffffe00039157812 */ /* 0x000fe200078ec0ff */
[----:B------:R-:W-:Y:S01]  /*66a0*/  IMAD.U32 R91, RZ, RZ, UR37 ;  /* 0x00000025ff5b7e24 */ /* 0x000fe2000f8e00ff */
[----:B------:R-:W-:Y:S01]  /*66b0*/  LOP3.LUT R40, R59, 0xffffe000, RZ, 0xc0, !PT ;  /* 0xffffe0003b287812 */ /* 0x000fe200078ec0ff */
[----:B------:R-:W-:Y:S01]  /*66c0*/  BSSY.RECONVERGENT B0, `(.L_x_109) ;  /* 0x000005b000007945 */ /* 0x000fe20003800200 */
[----:B------:R-:W-:Y:S02]  /*66d0*/  LOP3.LUT R41, R52, 0xffffe000, RZ, 0xc0, !PT ;  /* 0xffffe00034297812 */ /* 0x000fe400078ec0ff */
[----:B------:R-:W-:Y:S02]  /*66e0*/  LOP3.LUT R42, R53, 0xffffe000, RZ, 0xc0, !PT ;  /* 0xffffe000352a7812 */ /* 0x000fe400078ec0ff */
[----:B------:R-:W-:Y:S02]  /*66f0*/  ISETP.NE.AND P6, PT, R87, RZ, PT ;  /* 0x000000ff5700720c */ /* 0x000fe40003fc5270 */
[----:B------:R-:W-:Y:S01]  /*6700*/  ISETP.NE.AND P0, PT, R82, RZ, PT ;  /* 0x000000ff5200720c */ /* 0x000fe20003f05270 */
[----:B----4-:R-:W2:Y:S10]  /*6710*/  LDTM.x16 R4, tmem[UR4+0x10] ;  /* 0x00001004000479ee */ /* 0x010eb40008240000 */
[----:B------:R-:W-:Y:S02]  /*6720*/  @P6 LEA R92, R92, UR48, 0x3 ;  /* 0x000000305c5c6c11 */ /* 0x000fe4000f8e18ff */
[----:B------:R-:W-:Y:S03]  /*6730*/  @P6 SHF.L.U32 R93, R77, 0x1f, RZ ;  /* 0x0000001f4d5d6819 */ /* 0x000fe600000006ff */
[----:B------:R-:W-:Y:S05]  /*6740*/  @P6 VIADD R92, R92, 0x80 ;  /* 0x000000805c5c6836 */ /* 0x000fea0000000000 */
[----:B------:R-:W-:Y:S02]  /*6750*/  @P6 PRMT R91, R91, 0x654, R92 ;  /* 0x000006545b5b6816 */ /* 0x000fe4000000005c */
[----:B------:R-:W-:Y:S01]  /*6760*/  LEA R92, R43, UR48, 0x3 ;  /* 0x000000302b5c7c11 */ /* 0x000fe2000f8e18ff */
[C---:B--2---:R-:W-:Y:S01]  /*6770*/  FMUL R0, R32.reuse, R4 ;  /* 0x0000000420007220 */ /* 0x044fe20000400000 */
[C---:B------:R-:W-:Y:S01]  /*6780*/  FMUL R2, R32.reuse, R5 ;  /* 0x0000000520027220 */ /* 0x040fe20000400000 */
[C---:B------:R-:W-:Y:S01]  /*6790*/  FMUL R3, R32.reuse, R6 ;  /* 0x0000000620037220 */ /* 0x040fe20000400000 */
[----:B------:R-:W-:Y:S01]  /*67a0*/  FMUL R7, R32, R7 ;  /* 0x0000000720077220 */ /* 0x000fe20000400000 */
[C---:B------:R-:W-:Y:S01]  /*67b0*/  FFMA R36, R35.reuse, R20, R0 ;  /* 0x0000001423247223 */ /* 0x040fe20000000000 */
[----:B------:R-:W-:Y:S01]  /*67c0*/  LOP3.LUT R20, R58, 0xffffe000, RZ, 0xc0, !PT ;  /* 0xffffe0003a147812 */ /* 0x000fe200078ec0ff */
[C---:B------:R-:W-:Y:S01]  /*67d0*/  FFMA R37, R35.reuse, R21, R2 ;  /* 0x0000001523257223 */ /* 0x040fe20000000002 */
[----:B------:R-:W-:Y:S01]  /*67e0*/  LOP3.LUT R21, R48, 0xffffe000, RZ, 0xc0, !PT ;  /* 0xffffe00030157812 */ /* 0x000fe200078ec0ff */
[----:B------:R-:W-:Y:S01]  /*67f0*/  FMUL R4, R32, R8 ;  /* 0x0000000820047220 */ /* 0x000fe20000400000 */
[----:B------:R-:W-:Y:S01]  /*6800*/  F2FP.TF32.F32.PACK_B R36, R36 ;  /* 0x00000024ff24723e */ /* 0x000fe200024050ff */
[C---:B------:R-:W-:Y:S01]  /*6810*/  FFMA R38, R35.reuse, R20, R3 ;  /* 0x0000001423267223 */ /* 0x040fe20000000003 */
[----:B------:R-:W-:Y:S01]  /*6820*/  LOP3.LUT R20, R54, 0xffffe000, RZ, 0xc0, !PT ;  /* 0xffffe00036147812 */ /* 0x000fe200078ec0ff */
[----:B------:R-:W-:Y:S01]  /*6830*/  FFMA R39, R35, R40, R7 ;  /* 0x0000002823277223 */ /* 0x000fe20000000007 */
[----:B------:R-:W-:Y:S01]  /*6840*/  LOP3.LUT R40, R55, 0xffffe000, RZ, 0xc0, !PT ;  /* 0xffffe00037287812 */ /* 0x000fe200078ec0ff */
[C---:B------:R-:W-:Y:S01]  /*6850*/  FMUL R5, R32.reuse, R9 ;  /* 0x0000000920057220 */ /* 0x040fe20000400000 */
[C---:B------:R-:W-:Y:S01]  /*6860*/  FMUL R6, R32.reuse, R10 ;  /* 0x0000000a20067220 */ /* 0x040fe20000400000 */
[C---:B------:R-:W-:Y:S01]  /*6870*/  FMUL R11, R32.reuse, R11 ;  /* 0x0000000b200b7220 */ /* 0x040fe20000400000 */
[----:B------:R-:W-:Y:S01]  /*6880*/  F2FP.TF32.F32.PACK_B R37, R37 ;  /* 0x00000025ff25723e */ /* 0x000fe200024050ff */
[C---:B------:R-:W-:Y:S01]  /*6890*/  FFMA R4, R35.reuse, R41, R4 ;  /* 0x0000002923047223 */ /* 0x040fe20000000004 */
[----:B------:R-:W-:Y:S01]  /*68a0*/  F2FP.TF32.F32.PACK_B R38, R38 ;  /* 0x00000026ff26723e */ /* 0x000fe200024050ff */
[C---:B------:R-:W-:Y:S01]  /*68b0*/  FFMA R5, R35.reuse, R42, R5 ;  /* 0x0000002a23057223 */ /* 0x040fe20000000005 */
[----:B------:R-:W-:Y:S01]  /*68c0*/  F2FP.TF32.F32.PACK_B R39, R39 ;  /* 0x00000027ff27723e */ /* 0x000fe200024050ff */
[C---:B------:R-:W-:Y:S01]  /*68d0*/  FFMA R6, R35.reuse, R20, R6 ;  /* 0x0000001423067223 */ /* 0x040fe20000000006 */
[----:B------:R-:W-:Y:S01]  /*68e0*/  FFMA R7, R35, R40, R11 ;  /* 0x0000002823077223 */ /* 0x000fe2000000000b */
        /* <DEDUP_REMOVED lines=47> */
[----:B------:R-:W-:Y:S02]  /*6be0*/  UIADD3 UR8, UP0, UPT, UR52, 0x680, URZ ;  /* 0x0000068034087890 */ /* 0x000fe4000ff1e0ff */
[----:B------:R-:W-:Y:S02]  /*6bf0*/  UIADD3 UR5, UPT, UPT, UR41, 0x10, URZ ;  /* 0x0000001029057890 */ /* 0x000fe4000fffe0ff */
[----:B------:R-:W-:Y:S02]  /*6c00*/  UIADD3 UR4, UPT, UPT, UR48, 0x2200, URZ ;  /* 0x0000220030047890 */ /* 0x000fe4000fffe0ff */
[----:B------:R-:W-:Y:S01]  /*6c10*/  UIADD3.X UR9, UPT, UPT, URZ, UR53, URZ, UP0, !UPT ;  /* 0x00000035ff097290 */ /* 0x000fe200087fe4ff */
[----:B------:R-:W-:Y:S01]  /*6c20*/  UMOV UR6, UR42 ;  /* 0x0000002a00067c82 */ /* 0x000fe20008000000 */
[----:B------:R-:W-:Y:S07]  /*6c30*/  UMOV UR7, UR36 ;  /* 0x0000002400077c82 */ /* 0x000fee0008000000 */
[----:B------:R2:W-:Y:S01]  /*6c40*/  UTMASTG.3D [UR4], [UR8] ;  /* 0x00000004080073b5 */ /* 0x0005e20008010000 */
[----:B------:R0:W-:Y:S01]  /*6c50*/  UTMACMDFLUSH ;  /* 0x00000000000079b7 */ /* 0x0001e20000000000 */
[----:B--2---:R-:W-:Y:S04]  /*6c60*/  DEPBAR.LE SB0, 0x1 ;  /* 0x000080400000791a */ /* 0x004fe80000000000 */
.L_x_110:
[----:B------:R-:W-:Y:S05]  /*6c70*/  BSYNC.RECONVERGENT B0 ;  /* 0x0000000000007941 */ /* 0x000fea0003800200 */
.L_x_109:
[----:B------:R-:W-:Y:S01]  /*6c80*/  BAR.SYNC.DEFER_BLOCKING 0x1, 0x80 ;  /* 0x0042000000007b1d */ /* 0x000fe20000010000 */
[----:B------:R-:W-:Y:S04]  /*6c90*/  UIADD3 UR40, UPT, UPT, UR51, 0x1, URZ ;  /* 0x0000000133287890 */ /* 0x000fe8000fffe0ff */
[----:B------:R-:W-:Y:S04]  /*6ca0*/  UISETP.NE.AND UP0, UPT, UR40, 0x4, UPT ;  /* 0x000000042800788c */ /* 0x000fe8000bf05270 */
[----:B------:R-:W-:Y:S01]  /*6cb0*/  USEL UR40, UR40, URZ, UP0 ;  /* 0x000000ff28287287 */ /* 0x000fe20008000000 */
[----:B------:R2:W-:Y:S01]  /*6cc0*/  @P6 SYNCS.ARRIVE.TRANS64.RED.A1T0 RZ, [R91+URZ], RZ ;  /* 0x000000ff5bff69a7 */ /* 0x0005e200081004ff */
[----:B------:R-:W-:Y:S01]  /*6cd0*/  BSSY B1, `(.L_x_111) ;  /* 0x0000017000017945 */ /* 0x000fe20003800000 */
[----:B------:R-:W4:Y:S02]  /*6ce0*/  @P6 SYNCS.PHASECHK.TRANS64.TRYWAIT P0, [R92+URZ+0x60], R93 ;  /* 0x0000605d5c0065a7 */ /* 0x000f2400080011ff */
[----:B----4-:R-:W-:Y:S01]  /*6cf0*/  @P6 SEL R89, RZ, 0x1, !P0 ;  /* 0x00000001ff596807 */ /* 0x010fe20004000000 */
[----:B--2---:R-:W-:Y:S06]  /*6d00*/  @!P6 BRA `(.L_x_112) ;  /* 0x00000000004ce947 */ /* 0x004fec0003800000 */
        /* <DEDUP_REMOVED lines=9> */
[----:B------:R-:W-:Y:S04]  /*6da0*/  SHF.L.U32 R5, R77, 0x1f, RZ ;  /* 0x0000001f4d057819 */ /* 0x000fe800000006ff */
[----:B------:R-:W1:Y:S02]  /*6db0*/  SYNCS.PHASECHK.TRANS64.TRYWAIT P0, [R92+URZ+0x60], R5 ;  /* 0x000060055c0075a7 */ /* 0x000e6400080011ff */
[----:B-1----:R-:W-:Y:S05]  /*6dc0*/  @!P0 BRA `(.L_x_115) ;  /* 0x0000002000148947 */ /* 0x002fea0003800000 */
.L_x_114:
[----:B------:R-:W-:Y:S05]  /*6dd0*/  BSYNC B0 ;  /* 0x0000000000007941 */ /* 0x000fea0003800000 */
.L_x_113:
[----:B------:R-:W-:Y:S02]  /*6de0*/  ISETP.NE.AND P0, PT, R90, RZ, PT ;  /* 0x000000ff5a00720c */ /* 0x000fe40003f05270 */
[----:B------:R-:W-:Y:S11]  /*6df0*/  IADD3 R43, PT, PT, R43, 0x1, RZ ;  /* 0x000000012b2b7810 */ /* 0x000ff60007ffe0ff */
[----:B------:R2:W4:Y:S04]  /*6e00*/  @P0 LDS.128 R56, [R4] ;  /* 0x0000000004380984 */ /* 0x0005280000000c00 */
[----:B------:R2:W1:Y:S04]  /*6e10*/  @P0 LDS.128 R52, [R3+0x10] ;  /* 0x0000100003340984 */ /* 0x0004680000000c00 */
[----:B------:R2:W1:Y:S04]  /*6e20*/  @P0 LDS.128 R48, [R2+0x20] ;  /* 0x0000200002300984 */ /* 0x0004680000000c00 */
[----:B------:R2:W1:Y:S02]  /*6e30*/  @P0 LDS.128 R44, [R0+0x30] ;  /* 0x00003000002c0984 */ /* 0x0004640000000c00 */
.L_x_112:
[----:B------:R-:W-:Y:S05]  /*6e40*/  BSYNC B1 ;  /* 0x0000000000017941 */ /* 0x000fea0003800000 */
.L_x_111:
[----:B--2---:R-:W-:Y:S05]  /*6e50*/  VIADD R3, R34, 0x20 ;  /* 0x0000002022037836 */ /* 0x004fea0000000000 */
[----:B------:R-:W-:Y:S04]  /*6e60*/  SHF.R.U32.HI R3, RZ, 0x15, R3 ;  /* 0x00000015ff037819 */ /* 0x000fe80000011603 */
[----:B------:R-:W-:Y:S11]  /*6e70*/  LOP3.LUT P0, RZ, R3, 0x3, R72, 0x48, !PT ;  /* 0x0000000303ff7812 */ /* 0x000ff60007804848 */
[----:B------:R-:W-:Y:S02]  /*6e80*/  @!UPT UIADD3 URZ, UPT, UPT, URZ, URZ, URZ ;  /* 0x000000fffffff290 */ /* 0x000fe4000fffe0ff */
[----:B------:R-:W-:Y:S05]  /*6e90*/  @!P0 BRA `(.L_x_116) ;  /* 0x0000000000408947 */ /* 0x000fea0003800000 */
[----:B------:R-:W2:Y:S01]  /*6ea0*/  LDCU.64 UR8, c[0x4][0x70] ;  /* 0x01000e00ff0877ac */ /* 0x000ea20008000a00 */
[----:B------:R-:W-:Y:S01]  /*6eb0*/  MOV R3, 0x0 ;  /* 0x0000000000037802 */ /* 0x000fe20000000f00 */
[----:B-1----:R-:W-:Y:S02]  /*6ec0*/  HFMA2 R12, -RZ, RZ, 0, 5.9604644775390625e-08 ;  /* 0x00000001ff0c7431 */ /* 0x002fe400000001ff */
[----:B------:R-:W-:Y:S02]  /*6ed0*/  IMAD.MOV.U32 R8, RZ, RZ, 0x192 ;  /* 0x00000192ff087424 */ /* 0x000fe400078e00ff */
[----:B------:R-:W-:Y:S01]  /*6ee0*/  IMAD.MOV.U32 R13, RZ, RZ, RZ ;  /* 0x000000ffff0d7224 */ /* 0x000fe200078e00ff */
[----:B------:R-:W1:Y:S01]  /*6ef0*/  LDCU.64 UR6, c[0x4][0x78] ;  /* 0x01000f00ff0677ac */ /* 0x000e620008000a00 */
[----:B------:R-:W3:Y:S01]  /*6f00*/  LDC.64 R2, c[0x4][R3] ;  /* 0x0100000003027b82 */ /* 0x000ee20000000a00 */
[----:B------:R-:W5:Y:S01]  /*6f10*/  LDCU.64 UR4, c[0x4][0x10] ;  /* 0x01000200ff0477ac */ /* 0x000f620008000a00 */
[----:B--2---:R-:W-:Y:S01]  /*6f20*/  MOV R5, UR9 ;  /* 0x0000000900057c02 */ /* 0x004fe20008000f00 */
[----:B------:R-:W-:Y:S01]  /*6f30*/  IMAD.U32 R4, RZ, RZ, UR8 ;  /* 0x00000008ff047e24 */ /* 0x000fe2000f8e00ff */
[----:B-1----:R-:W-:Y:S01]  /*6f40*/  MOV R7, UR7 ;  /* 0x0000000700077c02 */ /* 0x002fe20008000f00 */
[----:B------:R-:W-:Y:S01]  /*6f50*/  IMAD.U32 R6, RZ, RZ, UR6 ;  /* 0x00000006ff067e24 */ /* 0x000fe2000f8e00ff */
[----:B-----5:R-:W-:Y:S01]  /*6f60*/  MOV R11, UR5 ;  /* 0x00000005000b7c02 */ /* 0x020fe20008000f00 */
[----:B------:R-:W-:Y:S02]  /*6f70*/  IMAD.U32 R10, RZ, RZ, UR4 ;  /* 0x00000004ff0a7e24 */ /* 0x000fe4000f8e00ff */
[----:B------:R-:W-:Y:S07]  /*6f80*/  LEPC R20, `(.L_x_116) ;  /* 0x000000001014794e */ /* 0x000fee0000000000 */
[----:B---34-:R-:W-:Y:S05]  /*6f90*/  CALL.ABS.NOINC R2 ;  /* 0x0000000002007343 */ /* 0x018fea0003c00000 */
.L_x_116:
[----:B----4-:R-:W-:Y:S01]  /*6fa0*/  LOP3.LUT R20, R56, 0xffffe000, RZ, 0xc0, !PT ;  /* 0xffffe00038147812 */ /* 0x010fe200078ec0ff */
[----:B------:R-:W-:Y:S05]  /*6fb0*/  WARPSYNC.ALL ;  /* 0x0000000000007948 */ /* 0x000fea0003800000 */
[----:B------:R-:W-:Y:S01]  /*6fc0*/  R2UR UR4, R34 ;  /* 0x00000000220472ca */ /* 0x000fe200000e0000 */
[----:B-1----:R-:W-:Y:S01]  /*6fd0*/  IMAD.U32 R92, RZ, RZ, UR40 ;  /* 0x00000028ff5c7e24 */ /* 0x002fe2000f8e00ff */
        /* <DEDUP_REMOVED lines=8> */
[----:B------:R-:W1:Y:S10]  /*7060*/  LDTM.x16 R4, tmem[UR4+0x20] ;  /* 0x00002004000479ee */ /* 0x000e740008240000 */
[----:B------:R-:W-:Y:S02]  /*7070*/  @P6 LEA R92, R92, UR48, 0x3 ;  /* 0x000000305c5c6c11 */ /* 0x000fe4000f8e18ff */
[----:B------:R-:W-:Y:S03]  /*7080*/  @P6 SHF.L.U32 R93, R77, 0x1f, RZ ;  /* 0x0000001f4d5d6819 */ /* 0x000fe600000006ff */
[----:B------:R-:W-:Y:S05]  /*7090*/  @P6 VIADD R92, R92, 0x80 ;  /* 0x000000805c5c6836 */ /* 0x000fea0000000000 */
[----:B------:R-:W-:Y:S02]  /*70a0*/  @P6 PRMT R91, R91, 0x654, R92 ;  /* 0x000006545b5b6816 */ /* 0x000fe4000000005c */
[----:B------:R-:W-:Y:S01]  /*70b0*/  LEA R92, R43, UR48, 0x3 ;  /* 0x000000302b5c7c11 */ /* 0x000fe2000f8e18ff */
[C---:B-1----:R-:W-:Y:S01]  /*70c0*/  FMUL R0, R32.reuse, R4 ;  /* 0x0000000420007220 */ /* 0x042fe20000400000 */
        /* <DEDUP_REMOVED lines=79> */
.L_x_118:
[----:B------:R-:W-:Y:S05]  /*75c0*/  BSYNC.RECONVERGENT B0 ;  /* 0x0000000000007941 */ /* 0x000fea0003800200 */
.L_x_117:
        /* <DEDUP_REMOVED lines=13> */
[C---:B------:R-:W-:Y:S01]  /*76a0*/  @P1 IMAD R3, R43.reuse, 0x2000, R80 ;  /* 0x000020002b031824 */ /* 0x040fe200078e0250 */
[C---:B------:R-:W-:Y:S01]  /*76b0*/  @P1 LEA R0, R43.reuse, R78, 0xd ;  /* 0x0000004e2b001211 */ /* 0x040fe200078e68ff */
[C---:B------:R-:W-:Y:S02]  /*76c0*/  @P1 IMAD R2, R43.reuse, 0x2000, R79 ;  /* 0x000020002b021824 */ /* 0x040fe400078e024f */
[----:B------:R-:W-:Y:S01]  /*76d0*/  @P1 IMAD R43, R43, 0x2000, R86 ;  /* 0x000020002b2b1824 */ /* 0x000fe200078e0256 */
[----:B------:R-:W-:Y:S06]  /*76e0*/  @P0 BRA `(.L_x_122) ;  /* 0x00000000000c0947 */ /* 0x000fec0003800000 */
[----:B-1----:R-:W-:Y:S04]  /*76f0*/  SHF.L.U32 R5, R77, 0x1f, RZ ;  /* 0x0000001f4d057819 */ /* 0x002fe800000006ff */
[----:B------:R-:W1:Y:S02]  /*7700*/  SYNCS.PHASECHK.TRANS64.TRYWAIT P0, [R92+URZ+0x60], R5 ;  /* 0x000060055c0075a7 */ /* 0x000e6400080011ff */
[----:B-1----:R-:W-:Y:S05]  /*7710*/  @!P0 BRA `(.L_x_123) ;  /* 0x0000001400d48947 */ /* 0x002fea0003800000 */
.L_x_122:
[----:B------:R-:W-:Y:S05]  /*7720*/  BSYNC B0 ;  /* 0x0000000000007941 */ /* 0x000fea0003800000 */
.L_x_121:
[----:B------:R-:W-:Y:S11]  /*7730*/  ISETP.NE.AND P0, PT, R90, RZ, PT ;  /* 0x000000ff5a00720c */ /* 0x000ff60003f05270 */
[----:B------:R-:W-:Y:S02]  /*7740*/  @!UPT UIADD3 URZ, UPT, UPT, URZ, URZ, URZ ;  /* 0x000000fffffff290 */ /* 0x000fe4000fffe0ff */
[----:B------:R2:W4:Y:S04]  /*7750*/  @P0 LDS.128 R56, [R3] ;  /* 0x0000000003380984 */ /* 0x0005280000000c00 */
[----:B------:R2:W1:Y:S04]  /*7760*/  @P0 LDS.128 R52, [R2+0x10] ;  /* 0x0000100002340984 */ /* 0x0004680000000c00 */
[----:B------:R2:W1:Y:S04]  /*7770*/  @P0 LDS.128 R48, [R0+0x20] ;  /* 0x0000200000300984 */ /* 0x0004680000000c00 */
[----:B------:R2:W1:Y:S02]  /*7780*/  @P0 LDS.128 R44, [R43+0x30] ;  /* 0x000030002b2c0984 */ /* 0x0004640000000c00 */
.L_x_120:
[----:B------:R-:W-:Y:S05]  /*7790*/  BSYNC B1 ;  /* 0x0000000000017941 */ /* 0x000fea0003800000 */
.L_x_119:
        /* <DEDUP_REMOVED lines=21> */
.L_x_124:
[----:B------:R-:W-:Y:S01]  /*78f0*/  ISETP.NE.AND P0, PT, R82, RZ, PT ;  /* 0x000000ff5200720c */ /* 0x000fe20003f05270 */
[----:B------:R-:W-:Y:S05]  /*7900*/  WARPSYNC.ALL ;  /* 0x0000000000007948 */ /* 0x000fea0003800000 */
[----:B------:R-:W-:Y:S01]  /*7910*/  R2UR UR4, R34 ;  /* 0x00000000220472ca */ /* 0x000fe200000e0000 */
[----:B------:R-:W-:Y:S01]  /*7920*/  BSSY.RECONVERGENT B0, `(.L_x_125) ;  /* 0x000005c000007945 */ /* 0x000fe20003800200 */
[----:B------:R-:W-:Y:S02]  /*7930*/  R2UR UR5, R88 ;  /* 0x00000000580572ca */ /* 0x000fe400000e0000 */
[----:B----4-:R-:W-:Y:S02]  /*7940*/  LOP3.LUT R0, R56, 0xffffe000, RZ, 0xc0, !PT ;  /* 0xffffe00038007812 */ /* 0x010fe400078ec0ff */
[----:B------:R-:W-:Y:S02]  /*7950*/  LOP3.LUT R2, R57, 0xffffe000, RZ, 0xc0, !PT ;  /* 0xffffe00039027812 */ /* 0x000fe400078ec0ff */
[----:B------:R-:W-:Y:S02]  /*7960*/  LOP3.LUT R3, R58, 0xffffe000, RZ, 0xc0, !PT ;  /* 0xffffe0003a037812 */ /* 0x000fe400078ec0ff */
[----:B------:R-:W-:Y:S02]  /*7970*/  LOP3.LUT R20, R59, 0xffffe000, RZ, 0xc0, !PT ;  /* 0xffffe0003b147812 */ /* 0x000fe400078ec0ff */
[----:B-1----:R-:W-:Y:S01]  /*7980*/  LOP3.LUT R21, R52, 0xffffe000, RZ, 0xc0, !PT ;  /* 0xffffe00034157812 */ /* 0x002fe200078ec0ff */
[----:B------:R-:W1:Y:S01]  /*7990*/  LDTM.x16 R4, tmem[UR4+0x30] ;  /* 0x00003004000479ee */ /* 0x000e620008240000 */
[----:B------:R-:W-:Y:S01]  /*79a0*/  LOP3.LUT R36, R53, 0xffffe000, RZ, 0xc0, !PT ;  /* 0xffffe00035247812 */ /* 0x000fe200078ec0ff */
[----:B------:R-:W-:Y:S01]  /*79b0*/  UIADD3 UR5, UPT, UPT, UR5, 0xf0, URZ ;  /* 0x000000f005057890 */ /* 0x000fe2000fffe0ff */
[----:B------:R-:W-:Y:S01]  /*79c0*/  LOP3.LUT R37, R54, 0xffffe000, RZ, 0xc0, !PT ;  /* 0xffffe00036257812 */ /* 0x000fe200078ec0ff */
[----:B------:R-:W-:Y:S01]  /*79d0*/  NOP ;  /* 0x0000000000007918 */ /* 0x000fe20000000000 */
[----:B------:R-:W-:Y:S01]  /*79e0*/  LOP3.LUT R38, R55, 0xffffe000, RZ, 0xc0, !PT ;  /* 0xffffe00037267812 */ /* 0x000fe200078ec0ff */
[----:B------:R-:W-:Y:S01]  /*79f0*/  UPRMT UR5, UR37, 0x654, UR5 ;  /* 0x0000065425057896 */ /* 0x000fe20008000005 */
[----:B------:R-:W-:Y:S02]  /*7a00*/  LOP3.LUT R39, R48, 0xffffe000, RZ, 0xc0, !PT ;  /* 0xffffe00030277812 */ /* 0x000fe400078ec0ff */
[----:B------:R-:W-:Y:S02]  /*7a10*/  LOP3.LUT R40, R49, 0xffffe000, RZ, 0xc0, !PT ;  /* 0xffffe00031287812 */ /* 0x000fe400078ec0ff */
[----:B------:R-:W-:Y:S02]  /*7a20*/  LOP3.LUT R41, R50, 0xffffe000, RZ, 0xc0, !PT ;  /* 0xffffe00032297812 */ /* 0x000fe400078ec0ff */
[----:B------:R-:W-:Y:S02]  /*7a30*/  LOP3.LUT R42, R51, 0xffffe000, RZ, 0xc0, !PT ;  /* 0xffffe000332a7812 */ /* 0x000fe400078ec0ff */
[----:B-1----:R-:W-:Y:S01]  /*7a40*/  SYNCS.ARRIVE.TRANS64.RED.A1T0 RZ, [UR5], RZ ;  /* 0x000000ffffff79a7 */ /* 0x002fe20008100405 */
[----:B------:R-:W-:Y:S02]  /*7a50*/  LOP3.LUT R43, R44, 0xffffe000, RZ, 0xc0, !PT ;  /* 0xffffe0002c2b7812 */ /* 0x000fe400078ec0ff */
[----:B------:R-:W-:Y:S02]  /*7a60*/  LOP3.LUT R44, R45, 0xffffe000, RZ, 0xc0, !PT ;  /* 0xffffe0002d2c7812 */ /* 0x000fe400078ec0ff */
[----:B------:R-:W-:Y:S02]  /*7a70*/  LOP3.LUT R45, R46, 0xffffe000, RZ, 0xc0, !PT ;  /* 0xffffe0002e2d7812 */ /* 0x000fe400078ec0ff */
[----:B------:R-:W-:Y:S01]  /*7a80*/  LOP3.LUT R46, R47, 0xffffe000, RZ, 0xc0, !PT ;  /* 0xffffe0002f2e7812 */ /* 0x000fe200078ec0ff */
[C---:B------:R-:W-:Y:S01]  /*7a90*/  FMUL R4, R32.reuse, R4 ;  /* 0x0000000420047220 */ /* 0x040fe20000400000 */
[C---:B------:R-:W-:Y:S01]  /*7aa0*/  FMUL R5, R32.reuse, R5 ;  /* 0x0000000520057220 */ /* 0x040fe20000400000 */
[C---:B------:R-:W-:Y:S01]  /*7ab0*/  FMUL R6, R32.reuse, R6 ;  /* 0x0000000620067220 */ /* 0x040fe20000400000 */
[C---:B------:R-:W-:Y:S01]  /*7ac0*/  FMUL R7, R32.reuse, R7 ;  /* 0x0000000720077220 */ /* 0x040fe20000400000 */
[C---:B------:R-:W-:Y:S01]  /*7ad0*/  FFMA R4, R35.reuse, R0, R4 ;  /* 0x0000000023047223 */ /* 0x040fe20000000004 */
[C---:B------:R-:W-:Y:S01]  /*7ae0*/  FFMA R5, R35.reuse, R2, R5 ;  /* 0x0000000223057223 */ /* 0x040fe20000000005 */
[C---:B------:R-:W-:Y:S01]  /*7af0*/  FFMA R6, R35.reuse, R3, R6 ;  /* 0x0000000323067223 */ /* 0x040fe20000000006 */
[C---:B------:R-:W-:Y:S01]  /*7b00*/  FFMA R7, R35.reuse, R20, R7 ;  /* 0x0000001423077223 */ /* 0x040fe20000000007 */
[C---:B------:R-:W-:Y:S01]  /*7b10*/  FMUL R8, R32.reuse, R8 ;  /* 0x0000000820087220 */ /* 0x040fe20000400000 */
        /* <DEDUP_REMOVED lines=9> */
[----:B------:R-:W-:Y:S01]  /*7bb0*/  F2FP.TF32.F32.PACK_B R7, R7 ;  /* 0x00000007ff07723e */ /* 0x000fe200024050ff */
[C---:B------:R-:W-:Y:S01]  /*7bc0*/  FFMA R11, R35.reuse, R38, R11 ;  /* 0x00000026230b7223 */ /* 0x040fe2000000000b */
[C---:B------:R-:W-:Y:S01]  /*7bd0*/  FMUL R12, R32.reuse, R12 ;  /* 0x0000000c200c7220 */ /* 0x040fe20000400000 */
[----:B------:R-:W-:Y:S01]  /*7be0*/  F2FP.TF32.F32.PACK_B R8, R8 ;  /* 0x00000008ff08723e */ /* 0x000fe200024050ff */
[C---:B------:R-:W-:Y:S01]  /*7bf0*/  FMUL R13, R32.reuse, R13 ;  /* 0x0000000d200d7220 */ /* 0x040fe20000400000 */
[----:B------:R1:W-:Y:S01]  /*7c00*/  STS.128 [R80+0x6000], R4 ;  /* 0x0060000450007388 */ /* 0x0003e20000000c00 */
        /* <DEDUP_REMOVED lines=8> */
[C---:B------:R-:W-:Y:S01]  /*7c90*/  FFMA R15, R35.reuse, R42, R15 ;  /* 0x0000002a230f7223 */ /* 0x040fe2000000000f */
[C---:B------:R-:W-:Y:S01]  /*7ca0*/  FMUL R16, R32.reuse, R16 ;  /* 0x0000001020107220 */ /* 0x040fe20000400000 */
[----:B------:R-:W-:Y:S01]  /*7cb0*/  F2FP.TF32.F32.PACK_B R12, R12 ;  /* 0x0000000cff0c723e */ /* 0x000fe200024050ff */
[----:B------:R1:W-:Y:S01]  /*7cc0*/  STS.128 [R79+0x6010], R8 ;  /* 0x006010084f007388 */ /* 0x0003e20000000c00 */
[C---:B------:R-:W-:Y:S01]  /*7cd0*/  FMUL R17, R32.reuse, R17 ;  /* 0x0000001120117220 */ /* 0x040fe20000400000 */
[C---:B------:R-:W-:Y:S01]  /*7ce0*/  FMUL R18, R32.reuse, R18 ;  /* 0x0000001220127220 */ /* 0x040fe20000400000 */
[----:B------:R-:W-:Y:S01]  /*7cf0*/  FMUL R19, R32, R19 ;  /* 0x0000001320137220 */ /* 0x000fe20000400000 */
[----:B------:R-:W-:Y:S01]  /*7d00*/  F2FP.TF32.F32.PACK_B R13, R13 ;  /* 0x0000000dff0d723e */ /* 0x000fe200024050ff */
[C---:B------:R-:W-:Y:S01]  /*7d10*/  FFMA R16, R35.reuse, R43, R16 ;  /* 0x0000002b23107223 */ /* 0x040fe20000000010 */
[----:B------:R-:W-:Y:S01]  /*7d20*/  F2FP.TF32.F32.PACK_B R14, R14 ;  /* 0x0000000eff0e723e */ /* 0x000fe200024050ff */
[C---:B------:R-:W-:Y:S01]  /*7d30*/  FFMA R17, R35.reuse, R44, R17 ;  /* 0x0000002c23117223 */ /* 0x040fe20000000011 */
[----:B------:R-:W-:Y:S01]  /*7d40*/  F2FP.TF32.F32.PACK_B R15, R15 ;  /* 0x0000000fff0f723e */ /* 0x000fe200024050ff */
[C---:B------:R-:W-:Y:S01]  /*7d50*/  FFMA R18, R35.reuse, R45, R18 ;  /* 0x0000002d23127223 */ /* 0x040fe20000000012 */
[----:B------:R-:W-:Y:S01]  /*7d60*/  FFMA R19, R35, R46, R19 ;  /* 0x0000002e23137223 */ /* 0x000fe20000000013 */
[----:B------:R-:W-:Y:S02]  /*7d70*/  F2FP.TF32.F32.PACK_B R16, R16 ;  /* 0x00000010ff10723e */ /* 0x000fe400024050ff */
[----:B------:R1:W-:Y:S01]  /*7d80*/  STS.128 [R78+0x6020], R12 ;  /* 0x0060200c4e007388 */ /* 0x0003e20000000c00 */
[----:B------:R-:W-:Y:S02]  /*7d90*/  F2FP.TF32.F32.PACK_B R17, R17 ;  /* 0x00000011ff11723e */ /* 0x000fe400024050ff */
        /* <DEDUP_REMOVED lines=20> */
.L_x_126:
[----:B------:R-:W-:Y:S05]  /*7ee0*/  BSYNC.RECONVERGENT B0 ;  /* 0x0000000000007941 */ /* 0x000fea0003800200 */
.L_x_125:
[----:B------:R-:W-:Y:S01]  /*7ef0*/  BAR.SYNC.DEFER_BLOCKING 0x1, 0x80 ;  /* 0x0042000000007b1d */ /* 0x000fe20000010000 */
[----:B------:R-:W-:Y:S01]  /*7f00*/  UISETP.NE.AND UP0, UPT, UR49, -0x4, UPT ;  /* 0xfffffffc3100788c */ /* 0x000fe2000bf05270 */
[----:B------:R-:W-:Y:S08]  /*7f10*/  IADD3 R0, PT, PT, R30, 0x1, RZ ;  /* 0x000000011e007810 */ /* 0x000ff00007ffe0ff */
[----:B------:R-:W-:Y:S05]  /*7f20*/  BRA.U !UP0, `(.L_x_127) ;  /* 0x0000000108287547 */ /* 0x000fea000b800000 */
[----:B------:R-:W-:Y:S01]  /*7f30*/  ISETP.NE.AND P0, PT, R87, RZ, PT ;  /* 0x000000ff5700720c */ /* 0x000fe20003f05270 */
[----:B------:R-:W-:Y:S01]  /*7f40*/  IMAD.U32 R3, RZ, RZ, UR51 ;  /* 0x00000033ff037e24 */ /* 0x000fe2000f8e00ff */
[----:B------:R-:W-:Y:S01]  /*7f50*/  UIADD3 UR51, UPT, UPT, UR51, 0x1, URZ ;  /* 0x0000000133337890 */ /* 0x000fe2000fffe0ff */
[----:B------:R-:W-:Y:S03]  /*7f60*/  IMAD.U32 R2, RZ, RZ, UR37 ;  /* 0x00000025ff027e24 */ /* 0x000fe6000f8e00ff */
[----:B------:R-:W-:Y:S04]  /*7f70*/  UISETP.NE.AND UP0, UPT, UR51, 0x4, UPT ;  /* 0x000000043300788c */ /* 0x000fe8000bf05270 */
[----:B------:R-:W-:Y:S03]  /*7f80*/  USEL UR51, UR51, URZ, UP0 ;  /* 0x000000ff33337287 */ /* 0x000fe60008000000 */
[----:B------:R-:W-:Y:S05]  /*7f90*/  @P0 LEA R3, R3, UR48, 0x3 ;  /* 0x0000003003030c11 */ /* 0x000fea000f8e18ff */
[----:B------:R-:W-:Y:S05]  /*7fa0*/  @P0 VIADD R3, R3, 0x80 ;  /* 0x0000008003030836 */ /* 0x000fea0000000000 */
[----:B------:R-:W-:Y:S04]  /*7fb0*/  @P0 PRMT R2, R2, 0x654, R3 ;  /* 0x0000065402020816 */ /* 0x000fe80000000003 */
[----:B------:R2:W-:Y:S03]  /*7fc0*/  @P0 SYNCS.ARRIVE.TRANS64.RED.A1T0 RZ, [R2+URZ], RZ ;  /* 0x000000ff02ff09a7 */ /* 0x0005e600081004ff */
.L_x_127:
[----:B------:R-:W-:Y:S01]  /*7fd0*/  ISETP.NE.AND P2, PT, R83, RZ, PT ;  /* 0x000000ff5300720c */ /* 0x000fe20003f45270 */
[----:B------:R-:W-:Y:S01]  /*7fe0*/  UIADD3 UR49, UPT, UPT, UR49, 0x4, URZ ;  /* 0x0000000431317890 */ /* 0x000fe2000fffe0ff */
[----:B------:R-:W-:Y:S01]  /*7ff0*/  ISETP.NE.AND P0, PT, R85, 0x2, PT ;  /* 0x000000025500780c */ /* 0x000fe20003f05270 */
[----:B------:R-:W-:Y:S01]  /*8000*/  IMAD.IADD R20, R29, 0x1, R66 ;  /* 0x000000011d147824 */ /* 0x000fe200078e0242 */
[----:B------:R-:W-:Y:S01]  /*8010*/  ISETP.NE.AND P1, PT, R0, 0x4, PT ;  /* 0x000000040000780c */ /* 0x000fe20003f25270 */
[----:B------:R-:W-:Y:S01]  /*8020*/  IMAD.IADD R21, R31, 0x1, R68 ;  /* 0x000000011f157824 */ /* 0x000fe200078e0244 */
[----:B--2---:R-:W-:Y:S02]  /*8030*/  SEL R2, RZ, 0x1, P0 ;  /* 0x00000001ff027807 */ /* 0x004fe40000000000 */
[----:B------:R-:W-:Y:S02]  /*8040*/  SEL R3, RZ, 0x1, P1 ;  /* 0x00000001ff037807 */ /* 0x000fe40000800000 */
[----:B------:R-:W-:Y:S02]  /*8050*/  LOP3.LUT R75, R75, R2, RZ, 0x3c, !PT ;  /* 0x000000024b4b7212 */ /* 0x000fe400078e3cff */
[----:B------:R-:W-:Y:S02]  /*8060*/  LOP3.LUT R76, R76, R3, RZ, 0x3c, !PT ;  /* 0x000000034c4c7212 */ /* 0x000fe400078e3cff */
[----:B------:R-:W-:Y:S02]  /*8070*/  @P2 R2UR UR36, R74 ;  /* 0x000000004a2422ca */ /* 0x000fe400000e0000 */
[----:B------:R-:W-:Y:S02]  /*8080*/  SEL R85, R85, RZ, P0 ;  /* 0x000000ff55557207 */ /* 0x000fe40000000000 */
[----:B------:R-:W-:Y:S01]  /*8090*/  SEL R30, R0, RZ, P1 ;  /* 0x000000ff001e7207 */ /* 0x000fe20000800000 */
[----:B------:R-:W-:Y:S10]  /*80a0*/  @P2 BRA `(.L_x_128) ;  /* 0xffffffcc00502947 */ /* 0x000ff4000383ffff */
[----:B------:R-:W-:-:S09]  /*80b0*/  UISETP.NE.AND UP0, UPT, UR50, URZ, UPT ;  /* 0x000000ff3200728c */ /* 0x000fd2000bf05270 */
[----:B------:R-:W-:Y:S05]  /*80c0*/  BRA.U !UP0, `(.L_x_129) ;  /* 0x0000000108487547 */ /* 0x000fea000b800000 */
[----:B------:R-:W2:Y:S02]  /*80d0*/  LDCU.64 UR4, c[0x0][0x890] ;  /* 0x00011200ff0477ac */ /* 0x000ea40008000a00 */
[----:B--2---:R-:W-:-:S04]  /*80e0*/  UISETP.NE.U32.AND UP0, UPT, UR4, URZ, UPT ;  /* 0x000000ff0400728c */ /* 0x004fc8000bf05070 */
[----:B------:R-:W-:-:S09]  /*80f0*/  UISETP.NE.AND.EX UP0, UPT, UR5, URZ, UPT, UP0 ;  /* 0x000000ff0500728c */ /* 0x000fd2000bf05300 */
[----:B------:R-:W-:Y:S05]  /*8100*/  BRA.U UP0, `(.L_x_130) ;  /* 0x00000001000c7547 */ /* 0x000fea000b800000 */
[----:B------:R-:W-:-:S13]  /*8110*/  FSETP.NEU.AND P0, PT, R35, RZ, PT ;  /* 0x000000ff2300720b */ /* 0x000fda0003f0d000 */
[----:B------:R-:W-:Y:S05]  /*8120*/  @!P0 EXIT ;  /* 0x000000000000894d */ /* 0x000fea0003800000 */
[----:B------:R-:W-:Y:S05]  /*8130*/  BRA `(.L_x_129) ;  /* 0x00000000002c7947 */ /* 0x000fea0003800000 */
.L_x_130:
[----:B------:R-:W-:Y:S01]  /*8140*/  ISETP.NE.AND P0, PT, R84, RZ, PT ;  /* 0x000000ff5400720c */ /* 0x000fe20003f05270 */
[----:B------:R-:W-:-:S12]  /*8150*/  BSSY.RECONVERGENT B0, `(.L_x_129) ;  /* 0x0000009000007945 */ /* 0x000fd80003800200 */
[----:B------:R-:W-:Y:S05]  /*8160*/  @P0 BRA `(.L_x_131) ;  /* 0x0000000000140947 */ /* 0x000fea0003800000 */
[----:B------:R-:W2:Y:S02]  /*8170*/  LDCU.64 UR4, c[0x0][0x888] ;  /* 0x00011100ff0477ac */ /* 0x000ea40008000a00 */
[----:B--2---:R-:W-:-:S04]  /*8180*/  ISETP.NE.U32.AND P0, PT, RZ, UR4, PT ;  /* 0x00000004ff007c0c */ /* 0x004fc8000bf05070 */
[----:B------:R-:W-:-:S13]  /*8190*/  ISETP.NE.AND.EX P0, PT, RZ, UR5, PT, P0 ;  /* 0x00000005ff007c0c */ /* 0x000fda000bf05300 */
[----:B------:R-:W-:Y:S05]  /*81a0*/  @!P0 EXIT ;  /* 0x000000000000894d */ /* 0x000fea0003800000 */
[----:B------:R-:W-:Y:S05]  /*81b0*/  BRA `(.L_x_132) ;  /* 0x0000000000087947 */ /* 0x000fea0003800000 */
.L_x_131:
[----:B------:R-:W-:-:S13]  /*81c0*/  FSETP.NEU.AND P0, PT, R35, RZ, PT ;  /* 0x000000ff2300720b */ /* 0x000fda0003f0d000 */
[----:B------:R-:W-:Y:S05]  /*81d0*/  @!P0 EXIT ;  /* 0x000000000000894d */ /* 0x000fea0003800000 */
.L_x_132:
[----:B------:R-:W-:Y:S05]  /*81e0*/  BSYNC.RECONVERGENT B0 ;  /* 0x0000000000007941 */ /* 0x000fea0003800200 */
.L_x_129:
[----:B------:R-:W-:Y:S01]  /*81f0*/  ULEA UR4, UR51, UR48, 0x3 ;  /* 0x0000003033047291 */ /* 0x000fe2000f8e18ff */
[----:B------:R-:W-:-:S04]  /*8200*/  DEPBAR.LE SB0, 0x0 ;  /* 0x000080000000791a */ /* 0x000fc80000000000 */
[----:B------:R-:W-:-:S04]  /*8210*/  UIADD3 UR4, UPT, UPT, UR4, 0x80, URZ ;  /* 0x0000008004047890 */ /* 0x000fc8000fffe0ff */
[----:B------:R-:W-:-:S09]  /*8220*/  UPRMT UR4, UR37, 0x654, UR4 ;  /* 0x0000065425047896 */ /* 0x000fd20008000004 */
[----:B------:R-:W-:Y:S01]  /*8230*/  SYNCS.ARRIVE.TRANS64.RED.A1T0 RZ, [UR4], RZ ;  /* 0x000000ffffff79a7 */ /* 0x000fe20008100404 */
[----:B------:R-:W-:Y:S05]  /*8240*/  EXIT ;  /* 0x000000000000794d */ /* 0x000fea0003800000 */
.L_x_19:
[----:B--2---:R2:W1:Y:S02]  /*8250*/  SYNCS.PHASECHK.TRANS64.TRYWAIT P0, [R3+URZ+0x120], R2 ;  /* 0x00012002030075a7 */ /* 0x00446400080011ff */
[----:B-1----:R-:W-:Y:S05]  /*8260*/  @!P0 NANOSLEEP.SYNCS 0x989680 ;  /* 0x009896800000895d */ /* 0x002fea0003900000 */
[----:B------:R-:W1:Y:S02]  /*8270*/  @!P0 SYNCS.PHASECHK.TRANS64 P0, [R3+URZ+0x120], R2 ;  /* 0x00012002030085a7 */ /* 0x000e6400080010ff */
[----:B-1----:R-:W-:Y:S05]  /*8280*/  @!P0 BRA `(.L_x_19) ;  /* 0xfffffffc00f08947 */ /* 0x002fea000383ffff */
[----:B------:R-:W-:Y:S05]  /*8290*/  BRA `(.L_x_133) ;  /* 0xffffff9000e47947 */ /* 0x000fea000383ffff */
.L_x_22:
[----:B-1----:R-:W-:-:S07]  /*82a0*/  MOV R2, UR33 ;  /* 0x0000002100027c02 */ /* 0x002fce0008000f00 */
.L_x_134:
[----:B-1----:R1:W2:Y:S02]  /*82b0*/  SYNCS.PHASECHK.TRANS64.TRYWAIT P0, [R2+URZ+0x30], R5 ;  /* 0x00003005020075a7 */ /* 0x0022a400080011ff */
[----:B--2---:R-:W-:Y:S05]  /*82c0*/  @!P0 NANOSLEEP.SYNCS 0x989680 ;  /* 0x009896800000895d */ /* 0x004fea0003900000 */
[----:B------:R-:W2:Y:S02]  /*82d0*/  @!P0 SYNCS.PHASECHK.TRANS64 P0, [R2+URZ+0x30], R5 ;  /* 0x00003005020085a7 */ /* 0x000ea400080010ff */
[----:B--2---:R-:W-:Y:S05]  /*82e0*/  @!P0 BRA `(.L_x_134) ;  /* 0xfffffffc00f08947 */ /* 0x004fea000383ffff */
[----:B------:R-:W-:Y:S05]  /*82f0*/  BRA `(.L_x_21) ;  /* 0xffffff9400347947 */ /* 0x000fea000383ffff */
.L_x_28:
[----:B-1----:R-:W-:-:S07]  /*8300*/  MOV R2, UR17 ;  /* 0x0000001100027c02 */ /* 0x002fce0008000f00 */
.L_x_135:
[----:B-1----:R1:W2:Y:S02]  /*8310*/  SYNCS.PHASECHK.TRANS64.TRYWAIT P0, [R2+URZ+0x30], R5 ;  /* 0x00003005020075a7 */ /* 0x0022a400080011ff */
[----:B--2---:R-:W-:Y:S05]  /*8320*/  @!P0 NANOSLEEP.SYNCS 0x989680 ;  /* 0x009896800000895d */ /* 0x004fea0003900000 */
[----:B------:R-:W2:Y:S02]  /*8330*/  @!P0 SYNCS.PHASECHK.TRANS64 P0, [R2+URZ+0x30], R5 ;  /* 0x00003005020085a7 */ /* 0x000ea400080010ff */
[----:B--2---:R-:W-:Y:S05]  /*8340*/  @!P0 BRA `(.L_x_135) ;  /* 0xfffffffc00f08947 */ /* 0x004fea000383ffff */
[----:B------:R-:W-:Y:S05]  /*8350*/  BRA `(.L_x_27) ;  /* 0xffffff9400dc7947 */ /* 0x000fea000383ffff */
.L_x_32:
[----:B-1----:R1:W2:Y:S02]  /*8360*/  SYNCS.PHASECHK.TRANS64.TRYWAIT P0, [R2+URZ+0xb0], R3 ;  /* 0x0000b003020075a7 */ /* 0x0022a400080011ff */
[----:B--2---:R-:W-:Y:S05]  /*8370*/  @!P0 NANOSLEEP.SYNCS 0x989680 ;  /* 0x009896800000895d */ /* 0x004fea0003900000 */
[----:B------:R-:W2:Y:S02]  /*8380*/  @!P0 SYNCS.PHASECHK.TRANS64 P0, [R2+URZ+0xb0], R3 ;  /* 0x0000b003020085a7 */ /* 0x000ea400080010ff */
[----:B--2---:R-:W-:Y:S05]  /*8390*/  @!P0 BRA `(.L_x_32) ;  /* 0xfffffffc00f08947 */ /* 0x004fea000383ffff */
[----:B------:R-:W-:Y:S05]  /*83a0*/  BRA `(.L_x_136) ;  /* 0xffffff98006c7947 */ /* 0x000fea000383ffff */
.L_x_36:
[----:B----4-:R-:W-:-:S07]  /*83b0*/  MOV R0, UR5 ;  /* 0x0000000500007c02 */ /* 0x010fce0008000f00 */
.L_x_137:
[----:B-1----:R1:W2:Y:S02]  /*83c0*/  SYNCS.PHASECHK.TRANS64.TRYWAIT P0, [R0+URZ], R3 ;  /* 0x00000003000075a7 */ /* 0x0022a400080011ff */
[----:B--2---:R-:W-:Y:S05]  /*83d0*/  @!P0 NANOSLEEP.SYNCS 0x989680 ;  /* 0x009896800000895d */ /* 0x004fea0003900000 */
[----:B------:R-:W2:Y:S02]  /*83e0*/  @!P0 SYNCS.PHASECHK.TRANS64 P0, [R0+URZ], R3 ;  /* 0x00000003000085a7 */ /* 0x000ea400080010ff */
[----:B--2---:R-:W-:Y:S05]  /*83f0*/  @!P0 BRA `(.L_x_137) ;  /* 0xfffffffc00f08947 */ /* 0x004fea000383ffff */
[----:B------:R-:W-:Y:S05]  /*8400*/  BRA `(.L_x_138) ;  /* 0xffffff9c00dc7947 */ /* 0x000fea000383ffff */
.L_x_37:
[----:B----4-:R-:W-:-:S07]  /*8410*/  MOV R0, UR5 ;  /* 0x0000000500007c02 */ /* 0x010fce0008000f00 */
.L_x_139:
[----:B-1----:R1:W2:Y:S02]  /*8420*/  SYNCS.PHASECHK.TRANS64.TRYWAIT P0, [R0+URZ], R3 ;  /* 0x00000003000075a7 */ /* 0x0022a400080011ff */
[----:B--2---:R-:W-:Y:S05]  /*8430*/  @!P0 NANOSLEEP.SYNCS 0x989680 ;  /* 0x009896800000895d */ /* 0x004fea0003900000 */
[----:B------:R-:W2:Y:S02]  /*8440*/  @!P0 SYNCS.PHASECHK.TRANS64 P0, [R0+URZ], R3 ;  /* 0x00000003000085a7 */ /* 0x000ea400080010ff */
[----:B--2---:R-:W-:Y:S05]  /*8450*/  @!P0 BRA `(.L_x_139) ;  /* 0xfffffffc00f08947 */ /* 0x004fea000383ffff */
[----:B------:R-:W-:Y:S05]  /*8460*/  BRA `(.L_x_140) ;  /* 0xffffff9c00e87947 */ /* 0x000fea000383ffff */
.L_x_38:
[----:B----4-:R-:W-:-:S07]  /*8470*/  MOV R0, UR5 ;  /* 0x0000000500007c02 */ /* 0x010fce0008000f00 */
.L_x_141:
[----:B-1----:R1:W2:Y:S02]  /*8480*/  SYNCS.PHASECHK.TRANS64.TRYWAIT P0, [R0+URZ], R3 ;  /* 0x00000003000075a7 */ /* 0x0022a400080011ff */
[----:B--2---:R-:W-:Y:S05]  /*8490*/  @!P0 NANOSLEEP.SYNCS 0x989680 ;  /* 0x009896800000895d */ /* 0x004fea0003900000 */
[----:B------:R-:W2:Y:S02]  /*84a0*/  @!P0 SYNCS.PHASECHK.TRANS64 P0, [R0+URZ], R3 ;  /* 0x00000003000085a7 */ /* 0x000ea400080010ff */
[----:B--2---:R-:W-:Y:S05]  /*84b0*/  @!P0 BRA `(.L_x_141) ;  /* 0xfffffffc00f08947 */ /* 0x004fea000383ffff */
[----:B------:R-:W-:Y:S05]  /*84c0*/  BRA `(.L_x_142) ;  /* 0xffffff9c00f47947 */ /* 0x000fea000383ffff */
.L_x_39:
[----:B----4-:R-:W-:-:S07]  /*84d0*/  MOV R0, UR5 ;  /* 0x0000000500007c02 */ /* 0x010fce0008000f00 */
.L_x_143:
[----:B-1----:R1:W2:Y:S02]  /*84e0*/  SYNCS.PHASECHK.TRANS64.TRYWAIT P0, [R0+URZ], R3 ;  /* 0x00000003000075a7 */ /* 0x0022a400080011ff */
[----:B--2---:R-:W-:Y:S05]  /*84f0*/  @!P0 NANOSLEEP.SYNCS 0x989680 ;  /* 0x009896800000895d */ /* 0x004fea0003900000 */
[----:B------:R-:W2:Y:S02]  /*8500*/  @!P0 SYNCS.PHASECHK.TRANS64 P0, [R0+URZ], R3 ;  /* 0x00000003000085a7 */ /* 0x000ea400080010ff */
[----:B--2---:R-:W-:Y:S05]  /*8510*/  @!P0 BRA `(.L_x_143) ;  /* 0xfffffffc00f08947 */ /* 0x004fea000383ffff */
[----:B------:R-:W-:Y:S05]  /*8520*/  BRA `(.L_x_144) ;  /* 0xffffffa000007947 */ /* 0x000fea000383ffff */
.L_x_40:
[----:B----4-:R-:W-:-:S07]  /*8530*/  MOV R0, UR5 ;  /* 0x0000000500007c02 */ /* 0x010fce0008000f00 */
.L_x_145:
[----:B-1----:R1:W2:Y:S02]  /*8540*/  SYNCS.PHASECHK.TRANS64.TRYWAIT P0, [R0+URZ], R3 ;  /* 0x00000003000075a7 */ /* 0x0022a400080011ff */
[----:B--2---:R-:W-:Y:S05]  /*8550*/  @!P0 NANOSLEEP.SYNCS 0x989680 ;  /* 0x009896800000895d */ /* 0x004fea0003900000 */
[----:B------:R-:W2:Y:S02]  /*8560*/  @!P0 SYNCS.PHASECHK.TRANS64 P0, [R0+URZ], R3 ;  /* 0x00000003000085a7 */ /* 0x000ea400080010ff */
[----:B--2---:R-:W-:Y:S05]  /*8570*/  @!P0 BRA `(.L_x_145) ;  /* 0xfffffffc00f08947 */ /* 0x004fea000383ffff */
[----:B------:R-:W-:Y:S05]  /*8580*/  BRA `(.L_x_146) ;  /* 0xffffffa0000c7947 */ /* 0x000fea000383ffff */
.L_x_43:
[----:B-1----:R1:W2:Y:S02]  /*8590*/  SYNCS.PHASECHK.TRANS64.TRYWAIT P0, [R0+URZ+0x110], R5 ;  /* 0x00011005000075a7 */ /* 0x0022a400080011ff */
[----:B--2---:R-:W-:Y:S05]  /*85a0*/  @!P0 NANOSLEEP.SYNCS 0x989680 ;  /* 0x009896800000895d */ /* 0x004fea0003900000 */
[----:B------:R-:W2:Y:S02]  /*85b0*/  @!P0 SYNCS.PHASECHK.TRANS64 P0, [R0+URZ+0x110], R5 ;  /* 0x00011005000085a7 */ /* 0x000ea400080010ff */
[----:B--2---:R-:W-:Y:S05]  /*85c0*/  @!P0 BRA `(.L_x_43) ;  /* 0xfffffffc00f08947 */ /* 0x004fea000383ffff */
[----:B------:R-:W-:Y:S05]  /*85d0*/  BRA `(.L_x_147) ;  /* 0xffffffa000687947 */ /* 0x000fea000383ffff */
.L_x_44:
[----:B------:R-:W-:-:S07]  /*85e0*/  MOV R0, UR5 ;  /* 0x0000000500007c02 */ /* 0x000fce0008000f00 */
.L_x_148:
[----:B-1----:R1:W2:Y:S02]  /*85f0*/  SYNCS.PHASECHK.TRANS64.TRYWAIT P0, [R0+URZ+0xc0], R5 ;  /* 0x0000c005000075a7 */ /* 0x0022a400080011ff */
[----:B--2---:R-:W-:Y:S05]  /*8600*/  @!P0 NANOSLEEP.SYNCS 0x989680 ;  /* 0x009896800000895d */ /* 0x004fea0003900000 */
[----:B------:R-:W2:Y:S02]  /*8610*/  @!P0 SYNCS.PHASECHK.TRANS64 P0, [R0+URZ+0xc0], R5 ;  /* 0x0000c005000085a7 */ /* 0x000ea400080010ff */
[----:B--2---:R-:W-:Y:S05]  /*8620*/  @!P0 BRA `(.L_x_148) ;  /* 0xfffffffc00f08947 */ /* 0x004fea000383ffff */
[----:B------:R-:W-:Y:S05]  /*8630*/  BRA `(.L_x_149) ;  /* 0xffffffa000787947 */ /* 0x000fea000383ffff */
.L_x_45:
[----:B-1----:R1:W2:Y:S02]  /*8640*/  SYNCS.PHASECHK.TRANS64.TRYWAIT P1, [R0+URZ+0xb0], R5 ;  /* 0x0000b005000075a7 */ /* 0x0022a400080211ff */
[----:B--2---:R-:W-:Y:S05]  /*8650*/  @!P1 NANOSLEEP.SYNCS 0x989680 ;  /* 0x009896800000995d */ /* 0x004fea0003900000 */
[----:B------:R-:W2:Y:S02]  /*8660*/  @!P1 SYNCS.PHASECHK.TRANS64 P1, [R0+URZ+0xb0], R5 ;  /* 0x0000b005000095a7 */ /* 0x000ea400080210ff */
[----:B--2---:R-:W-:Y:S05]  /*8670*/  @!P1 BRA `(.L_x_45) ;  /* 0xfffffffc00f09947 */ /* 0x004fea000383ffff */
[----:B------:R-:W-:Y:S05]  /*8680*/  BRA `(.L_x_150) ;  /* 0xffffffa000a87947 */ /* 0x000fea000383ffff */
.L_x_48:
[----:B------:R-:W-:-:S07]  /*8690*/  MOV R0, UR5 ;  /* 0x0000000500007c02 */ /* 0x000fce0008000f00 */
.L_x_151:
[----:B-1----:R1:W2:Y:S02]  /*86a0*/  SYNCS.PHASECHK.TRANS64.TRYWAIT P0, [R0+URZ+0xc0], R3 ;  /* 0x0000c003000075a7 */ /* 0x0022a400080011ff */
[----:B--2---:R-:W-:Y:S05]  /*86b0*/  @!P0 NANOSLEEP.SYNCS 0x989680 ;  /* 0x009896800000895d */ /* 0x004fea0003900000 */
[----:B------:R-:W2:Y:S02]  /*86c0*/  @!P0 SYNCS.PHASECHK.TRANS64 P0, [R0+URZ+0xc0], R3 ;  /* 0x0000c003000085a7 */ /* 0x000ea400080010ff */
[----:B--2---:R-:W-:Y:S05]  /*86d0*/  @!P0 BRA `(.L_x_151) ;  /* 0xfffffffc00f08947 */ /* 0x004fea000383ffff */
[----:B------:R-:W-:Y:S05]  /*86e0*/  BRA `(.L_x_47) ;  /* 0xffffffa000fc7947 */ /* 0x000fea000383ffff */
.L_x_55:
[----:B-1----:R1:W2:Y:S02]  /*86f0*/  SYNCS.PHASECHK.TRANS64.TRYWAIT P1, [R0+URZ+0xb0], R5 ;  /* 0x0000b005000075a7 */ /* 0x0022a400080211ff */
[----:B--2---:R-:W-:Y:S05]  /*8700*/  @!P1 NANOSLEEP.SYNCS 0x989680 ;  /* 0x009896800000995d */ /* 0x004fea0003900000 */
[----:B------:R-:W2:Y:S02]  /*8710*/  @!P1 SYNCS.PHASECHK.TRANS64 P1, [R0+URZ+0xb0], R5 ;  /* 0x0000b005000095a7 */ /* 0x000ea400080210ff */
[----:B--2---:R-:W-:Y:S05]  /*8720*/  @!P1 BRA `(.L_x_55) ;  /* 0xfffffffc00f09947 */ /* 0x004fea000383ffff */
[----:B------:R-:W-:Y:S05]  /*8730*/  BRA `(.L_x_152) ;  /* 0xffffffa8006c7947 */ /* 0x000fea000383ffff */
.L_x_56:
[----:B------:R-:W-:-:S07]  /*8740*/  MOV R3, UR7 ;  /* 0x0000000700037c02 */ /* 0x000fce0008000f00 */
.L_x_153:
[----:B-1----:R1:W2:Y:S02]  /*8750*/  SYNCS.PHASECHK.TRANS64.TRYWAIT P0, [R3+URZ+0xf0], R0 ;  /* 0x0000f000030075a7 */ /* 0x0022a400080011ff */
[----:B--2---:R-:W-:Y:S05]  /*8760*/  @!P0 NANOSLEEP.SYNCS 0x989680 ;  /* 0x009896800000895d */ /* 0x004fea0003900000 */
[----:B------:R-:W2:Y:S02]  /*8770*/  @!P0 SYNCS.PHASECHK.TRANS64 P0, [R3+URZ+0xf0], R0 ;  /* 0x0000f000030085a7 */ /* 0x000ea400080010ff */
[----:B--2---:R-:W-:Y:S05]  /*8780*/  @!P0 BRA `(.L_x_153) ;  /* 0xfffffffc00f08947 */ /* 0x004fea000383ffff */
[----:B------:R-:W-:Y:S05]  /*8790*/  BRA `(.L_x_154) ;  /* 0xffffffa800a47947 */ /* 0x000fea000383ffff */
.L_x_59:
[----:B------:R-:W-:Y:S07]  /*87a0*/  MOV R0, UR6 ;  /* 0x0000000600007c02 */ /* 0x000fee0008000f00 */
.L_x_155:
[----:B-1----:R1:W2:Y:S02]  /*87b0*/  SYNCS.PHASECHK.TRANS64.TRYWAIT P0, [R0+URZ], R3 ;  /* 0x00000003000075a7 */ /* 0x0022a400080011ff */
[----:B--2---:R-:W-:Y:S05]  /*87c0*/  @!P0 NANOSLEEP.SYNCS 0x989680 ;  /* 0x009896800000895d */ /* 0x004fea0003900000 */
[----:B------:R-:W2:Y:S02]  /*87d0*/  @!P0 SYNCS.PHASECHK.TRANS64 P0, [R0+URZ], R3 ;  /* 0x00000003000085a7 */ /* 0x000ea400080010ff */
[----:B--2---:R-:W-:Y:S05]  /*87e0*/  @!P0 BRA `(.L_x_155) ;  /* 0xfffffffc00f08947 */ /* 0x004fea000383ffff */
[----:B------:R-:W-:Y:S05]  /*87f0*/  BRA `(.L_x_58) ;  /* 0xffffffa800c07947 */ /* 0x000fea000383ffff */
.L_x_62:
[----:B------:R-:W-:-:S07]  /*8800*/  MOV R0, UR6 ;  /* 0x0000000600007c02 */ /* 0x000fce0008000f00 */
.L_x_156:
[----:B--2---:R2:W4:Y:S02]  /*8810*/  SYNCS.PHASECHK.TRANS64.TRYWAIT P0, [R0+URZ], R3 ;  /* 0x00000003000075a7 */ /* 0x00452400080011ff */
[----:B----4-:R-:W-:Y:S05]  /*8820*/  @!P0 NANOSLEEP.SYNCS 0x989680 ;  /* 0x009896800000895d */ /* 0x010fea0003900000 */
[----:B------:R-:W4:Y:S02]  /*8830*/  @!P0 SYNCS.PHASECHK.TRANS64 P0, [R0+URZ], R3 ;  /* 0x00000003000085a7 */ /* 0x000f2400080010ff */
[----:B----4-:R-:W-:Y:S05]  /*8840*/  @!P0 BRA `(.L_x_156) ;  /* 0xfffffffc00f08947 */ /* 0x010fea000383ffff */
[----:B------:R-:W-:Y:S05]  /*8850*/  BRA `(.L_x_157) ;  /* 0xffffffac009c7947 */ /* 0x000fea000383ffff */
.L_x_63:
[----:B------:R-:W-:-:S07]  /*8860*/  MOV R0, UR6 ;  /* 0x0000000600007c02 */ /* 0x000fce0008000f00 */
.L_x_158:
[----:B-1----:R1:W2:Y:S02]  /*8870*/  SYNCS.PHASECHK.TRANS64.TRYWAIT P0, [R0+URZ], R3 ;  /* 0x00000003000075a7 */ /* 0x0022a400080011ff */
[----:B--2---:R-:W-:Y:S05]  /*8880*/  @!P0 NANOSLEEP.SYNCS 0x989680 ;  /* 0x009896800000895d */ /* 0x004fea0003900000 */
[----:B------:R-:W2:Y:S02]  /*8890*/  @!P0 SYNCS.PHASECHK.TRANS64 P0, [R0+URZ], R3 ;  /* 0x00000003000085a7 */ /* 0x000ea400080010ff */
[----:B--2---:R-:W-:Y:S05]  /*88a0*/  @!P0 BRA `(.L_x_158) ;  /* 0xfffffffc00f08947 */ /* 0x004fea000383ffff */
[----:B------:R-:W-:Y:S05]  /*88b0*/  BRA `(.L_x_159) ;  /* 0xffffffac00a87947 */ /* 0x000fea000383ffff */
.L_x_64:
[----:B------:R-:W-:-:S07]  /*88c0*/  MOV R0, UR6 ;  /* 0x0000000600007c02 */ /* 0x000fce0008000f00 */
.L_x_160:
[----:B-1----:R1:W2:Y:S02]  /*88d0*/  SYNCS.PHASECHK.TRANS64.TRYWAIT P0, [R0+URZ], R3 ;  /* 0x00000003000075a7 */ /* 0x0022a400080011ff */
[----:B--2---:R-:W-:Y:S05]  /*88e0*/  @!P0 NANOSLEEP.SYNCS 0x989680 ;  /* 0x009896800000895d */ /* 0x004fea0003900000 */
[----:B------:R-:W2:Y:S02]  /*88f0*/  @!P0 SYNCS.PHASECHK.TRANS64 P0, [R0+URZ], R3 ;  /* 0x00000003000085a7 */ /* 0x000ea400080010ff */
[----:B--2---:R-:W-:Y:S05]  /*8900*/  @!P0 BRA `(.L_x_160) ;  /* 0xfffffffc00f08947 */ /* 0x004fea000383ffff */
[----:B------:R-:W-:Y:S05]  /*8910*/  BRA `(.L_x_161) ;  /* 0xffffffac00b47947 */ /* 0x000fea000383ffff */
.L_x_65:
[----:B------:R-:W-:-:S07]  /*8920*/  MOV R0, UR7 ;  /* 0x0000000700007c02 */ /* 0x000fce0008000f00 */
.L_x_162:
[----:B-1----:R1:W2:Y:S02]  /*8930*/  SYNCS.PHASECHK.TRANS64.TRYWAIT P0, [R0+URZ], R3 ;  /* 0x00000003000075a7 */ /* 0x0022a400080011ff */
[----:B--2---:R-:W-:Y:S05]  /*8940*/  @!P0 NANOSLEEP.SYNCS 0x989680 ;  /* 0x009896800000895d */ /* 0x004fea0003900000 */
[----:B------:R-:W2:Y:S02]  /*8950*/  @!P0 SYNCS.PHASECHK.TRANS64 P0, [R0+URZ], R3 ;  /* 0x00000003000085a7 */ /* 0x000ea400080010ff */
[----:B--2---:R-:W-:Y:S05]  /*8960*/  @!P0 BRA `(.L_x_162) ;  /* 0xfffffffc00f08947 */ /* 0x004fea000383ffff */
[----:B------:R-:W-:Y:S05]  /*8970*/  BRA `(.L_x_163) ;  /* 0xffffffac00c07947 */ /* 0x000fea000383ffff */
.L_x_70:
[----:B--2---:R2:W3:Y:S02]  /*8980*/  SYNCS.PHASECHK.TRANS64.TRYWAIT P0, [R0+URZ+0xb0], R3 ;  /* 0x0000b003000075a7 */ /* 0x0044e400080011ff */
[----:B---3--:R-:W-:Y:S05]  /*8990*/  @!P0 NANOSLEEP.SYNCS 0x989680 ;  /* 0x009896800000895d */ /* 0x008fea0003900000 */
[----:B------:R-:W3:Y:S02]  /*89a0*/  @!P0 SYNCS.PHASECHK.TRANS64 P0, [R0+URZ+0xb0], R3 ;  /* 0x0000b003000085a7 */ /* 0x000ee400080010ff */
[----:B---3--:R-:W-:Y:S05]  /*89b0*/  @!P0 BRA `(.L_x_70) ;  /* 0xfffffffc00f08947 */ /* 0x008fea000383ffff */
[----:B------:R-:W-:Y:S05]  /*89c0*/  BRA `(.L_x_164) ;  /* 0xffffffb000cc7947 */ /* 0x000fea000383ffff */
.L_x_73:
[----:B------:R-:W-:Y:S07]  /*89d0*/  MOV R0, UR7 ;  /* 0x0000000700007c02 */ /* 0x000fee0008000f00 */
.L_x_165:
[----:B--2---:R2:W3:Y:S02]  /*89e0*/  SYNCS.PHASECHK.TRANS64.TRYWAIT P0, [R0+URZ+0xa8], R3 ;  /* 0x0000a803000075a7 */ /* 0x0044e400080011ff */
[----:B---3--:R-:W-:Y:S05]  /*89f0*/  @!P0 NANOSLEEP.SYNCS 0x989680 ;  /* 0x009896800000895d */ /* 0x008fea0003900000 */
[----:B------:R-:W3:Y:S02]  /*8a00*/  @!P0 SYNCS.PHASECHK.TRANS64 P0, [R0+URZ+0xa8], R3 ;  /* 0x0000a803000085a7 */ /* 0x000ee400080010ff */
[----:B---3--:R-:W-:Y:S05]  /*8a10*/  @!P0 BRA `(.L_x_165) ;  /* 0xfffffffc00f08947 */ /* 0x008fea000383ffff */
[----:B------:R-:W-:Y:S05]  /*8a20*/  BRA `(.L_x_72) ;  /* 0xffffffb400ac7947 */ /* 0x000fea000383ffff */
.L_x_76:
[----:B------:R-:W-:Y:S07]  /*8a30*/  MOV R3, UR7 ;  /* 0x0000000700037c02 */ /* 0x000fee0008000f00 */
.L_x_166:
[----:B-1----:R1:W2:Y:S02]  /*8a40*/  SYNCS.PHASECHK.TRANS64.TRYWAIT P0, [R3+URZ+0x80], R12 ;  /* 0x0000800c030075a7 */ /* 0x0022a400080011ff */
[----:B--2---:R-:W-:Y:S05]  /*8a50*/  @!P0 NANOSLEEP.SYNCS 0x989680 ;  /* 0x009896800000895d */ /* 0x004fea0003900000 */
[----:B------:R-:W2:Y:S02]  /*8a60*/  @!P0 SYNCS.PHASECHK.TRANS64 P0, [R3+URZ+0x80], R12 ;  /* 0x0000800c030085a7 */ /* 0x000ea400080010ff */
[----:B--2---:R-:W-:Y:S05]  /*8a70*/  @!P0 BRA `(.L_x_166) ;  /* 0xfffffffc00f08947 */ /* 0x004fea000383ffff */
[----:B------:R-:W-:Y:S05]  /*8a80*/  BRA `(.L_x_167) ;  /* 0xffffffb800247947 */ /* 0x000fea000383ffff */
.L_x_77:
[----:B-1----:R-:W-:Y:S07]  /*8a90*/  MOV R3, UR7 ;  /* 0x0000000700037c02 */ /* 0x002fee0008000f00 */
.L_x_168:
[----:B-1----:R1:W2:Y:S02]  /*8aa0*/  SYNCS.PHASECHK.TRANS64.TRYWAIT P0, [R3+URZ+0x88], R12 ;  /* 0x0000880c030075a7 */ /* 0x0022a400080011ff */
[----:B--2---:R-:W-:Y:S05]  /*8ab0*/  @!P0 NANOSLEEP.SYNCS 0x989680 ;  /* 0x009896800000895d */ /* 0x004fea0003900000 */
[----:B------:R-:W2:Y:S02]  /*8ac0*/  @!P0 SYNCS.PHASECHK.TRANS64 P0, [R3+URZ+0x88], R12 ;  /* 0x0000880c030085a7 */ /* 0x000ea400080010ff */
[----:B--2---:R-:W-:Y:S05]  /*8ad0*/  @!P0 BRA `(.L_x_168) ;  /* 0xfffffffc00f08947 */ /* 0x004fea000383ffff */
[----:B------:R-:W-:Y:S05]  /*8ae0*/  BRA `(.L_x_169) ;  /* 0xffffffb800607947 */ /* 0x000fea000383ffff */
.L_x_78:
[----:B-1----:R-:W-:Y:S07]  /*8af0*/  MOV R3, UR7 ;  /* 0x0000000700037c02 */ /* 0x002fee0008000f00 */
.L_x_170:
[----:B-1----:R1:W2:Y:S02]  /*8b00*/  SYNCS.PHASECHK.TRANS64.TRYWAIT P0, [R3+URZ+0x90], R12 ;  /* 0x0000900c030075a7 */ /* 0x0022a400080011ff */
[----:B--2---:R-:W-:Y:S05]  /*8b10*/  @!P0 NANOSLEEP.SYNCS 0x989680 ;  /* 0x009896800000895d */ /* 0x004fea0003900000 */
[----:B------:R-:W2:Y:S02]  /*8b20*/  @!P0 SYNCS.PHASECHK.TRANS64 P0, [R3+URZ+0x90], R12 ;  /* 0x0000900c030085a7 */ /* 0x000ea400080010ff */
[----:B--2---:R-:W-:Y:S05]  /*8b30*/  @!P0 BRA `(.L_x_170) ;  /* 0xfffffffc00f08947 */ /* 0x004fea000383ffff */
[----:B------:R-:W-:Y:S05]  /*8b40*/  BRA `(.L_x_171) ;  /* 0xffffffb800a87947 */ /* 0x000fea000383ffff */
.L_x_79:
[----:B------:R-:W-:Y:S07]  /*8b50*/  MOV R3, UR7 ;  /* 0x0000000700037c02 */ /* 0x000fee0008000f00 */
.L_x_172:
[----:B-1----:R1:W2:Y:S02]  /*8b60*/  SYNCS.PHASECHK.TRANS64.TRYWAIT P0, [R3+URZ+0x98], R12 ;  /* 0x0000980c030075a7 */ /* 0x0022a400080011ff */
[----:B--2---:R-:W-:Y:S05]  /*8b70*/  @!P0 NANOSLEEP.SYNCS 0x989680 ;  /* 0x009896800000895d */ /* 0x004fea0003900000 */
[----:B------:R-:W2:Y:S02]  /*8b80*/  @!P0 SYNCS.PHASECHK.TRANS64 P0, [R3+URZ+0x98], R12 ;  /* 0x0000980c030085a7 */ /* 0x000ea400080010ff */
[----:B--2---:R-:W-:Y:S05]  /*8b90*/  @!P0 BRA `(.L_x_172) ;  /* 0xfffffffc00f08947 */ /* 0x004fea000383ffff */
[----:B------:R-:W-:Y:S05]  /*8ba0*/  BRA `(.L_x_173) ;  /* 0xffffffbc00307947 */ /* 0x000fea000383ffff */
.L_x_81:
[----:B------:R-:W-:-:S07]  /*8bb0*/  MOV R0, UR7 ;  /* 0x0000000700007c02 */ /* 0x000fce0008000f00 */
.L_x_174:
[----:B-1----:R1:W3:Y:S02]  /*8bc0*/  SYNCS.PHASECHK.TRANS64.TRYWAIT P0, [R0+URZ+0x80], R3 ;  /* 0x00008003000075a7 */ /* 0x0022e400080011ff */
[----:B---3--:R-:W-:Y:S05]  /*8bd0*/  @!P0 NANOSLEEP.SYNCS 0x989680 ;  /* 0x009896800000895d */ /* 0x008fea0003900000 */
[----:B------:R-:W3:Y:S02]  /*8be0*/  @!P0 SYNCS.PHASECHK.TRANS64 P0, [R0+URZ+0x80], R3 ;  /* 0x00008003000085a7 */ /* 0x000ee400080010ff */
[----:B---3--:R-:W-:Y:S05]  /*8bf0*/  @!P0 BRA `(.L_x_174) ;  /* 0xfffffffc00f08947 */ /* 0x008fea000383ffff */
[----:B------:R-:W-:Y:S05]  /*8c00*/  BRA `(.L_x_175) ;  /* 0xffffffbc00a07947 */ /* 0x000fea000383ffff */
.L_x_82:
[----:B-1----:R-:W-:-:S07]  /*8c10*/  MOV R0, UR7 ;  /* 0x0000000700007c02 */ /* 0x002fce0008000f00 */
.L_x_176:
[----:B-1----:R1:W3:Y:S02]  /*8c20*/  SYNCS.PHASECHK.TRANS64.TRYWAIT P0, [R0+URZ+0x88], R3 ;  /* 0x00008803000075a7 */ /* 0x0022e400080011ff */
[----:B---3--:R-:W-:Y:S05]  /*8c30*/  @!P0 NANOSLEEP.SYNCS 0x989680 ;  /* 0x009896800000895d */ /* 0x008fea0003900000 */
[----:B------:R-:W3:Y:S02]  /*8c40*/  @!P0 SYNCS.PHASECHK.TRANS64 P0, [R0+URZ+0x88], R3 ;  /* 0x00008803000085a7 */ /* 0x000ee400080010ff */
[----:B---3--:R-:W-:Y:S05]  /*8c50*/  @!P0 BRA `(.L_x_176) ;  /* 0xfffffffc00f08947 */ /* 0x008fea000383ffff */
[----:B------:R-:W-:Y:S05]  /*8c60*/  BRA `(.L_x_177) ;  /* 0xffffffbc00907947 */ /* 0x000fea000383ffff */
.L_x_83:
[----:B-1----:R-:W-:-:S07]  /*8c70*/  MOV R0, UR7 ;  /* 0x0000000700007c02 */ /* 0x002fce0008000f00 */
.L_x_178:
[----:B-1----:R1:W3:Y:S02]  /*8c80*/  SYNCS.PHASECHK.TRANS64.TRYWAIT P0, [R0+URZ+0x90], R3 ;  /* 0x00009003000075a7 */ /* 0x0022e400080011ff */
[----:B---3--:R-:W-:Y:S05]  /*8c90*/  @!P0 NANOSLEEP.SYNCS 0x989680 ;  /* 0x009896800000895d */ /* 0x008fea0003900000 */
[----:B------:R-:W3:Y:S02]  /*8ca0*/  @!P0 SYNCS.PHASECHK.TRANS64 P0, [R0+URZ+0x90], R3 ;  /* 0x00009003000085a7 */ /* 0x000ee400080010ff */
[----:B---3--:R-:W-:Y:S05]  /*8cb0*/  @!P0 BRA `(.L_x_178) ;  /* 0xfffffffc00f08947 */ /* 0x008fea000383ffff */
[----:B------:R-:W-:Y:S05]  /*8cc0*/  BRA `(.L_x_179) ;  /* 0xffffffbc00807947 */ /* 0x000fea000383ffff */
.L_x_85:
[----:B--2---:R2:W4:Y:S02]  /*8cd0*/  SYNCS.PHASECHK.TRANS64.TRYWAIT P0, [R0+URZ+0xb0], R3 ;  /* 0x0000b003000075a7 */ /* 0x00452400080011ff */
[----:B----4-:R-:W-:Y:S05]  /*8ce0*/  @!P0 NANOSLEEP.SYNCS 0x989680 ;  /* 0x009896800000895d */ /* 0x010fea0003900000 */
[----:B------:R-:W4:Y:S02]  /*8cf0*/  @!P0 SYNCS.PHASECHK.TRANS64 P0, [R0+URZ+0xb0], R3 ;  /* 0x0000b003000085a7 */ /* 0x000f2400080010ff */
[----:B----4-:R-:W-:Y:S05]  /*8d00*/  @!P0 BRA `(.L_x_85) ;  /* 0xfffffffc00f08947 */ /* 0x010fea000383ffff */
[----:B------:R-:W-:Y:S05]  /*8d10*/  BRA `(.L_x_180) ;  /* 0xffffffc000487947 */ /* 0x000fea000383ffff */
.L_x_96:
[----:B-1----:R-:W-:Y:S04]  /*8d20*/  MOV R0, UR48 ;  /* 0x0000003000007c02 */ /* 0x002fe80008000f00 */
[----:B------:R1:W3:Y:S03]  /*8d30*/  SYNCS.PHASECHK.TRANS64.TRYWAIT P1, [R0+URZ+0x60], R5 ;  /* 0x00006005000075a7 */ /* 0x0002e600080211ff */
[----:B---3--:R-:W-:Y:S05]  /*8d40*/  @!P1 NANOSLEEP.SYNCS 0x989680 ;  /* 0x009896800000995d */ /* 0x008fea0003900000 */
[----:B------:R-:W3:Y:S02]  /*8d50*/  @!P1 SYNCS.PHASECHK.TRANS64 P1, [R0+URZ+0x60], R5 ;  /* 0x00006005000095a7 */ /* 0x000ee400080210ff */
[----:B---3--:R-:W-:Y:S05]  /*8d60*/  @!P1 BRA `(.L_x_96) ;  /* 0xfffffffc00ec9947 */ /* 0x008fea000383ffff */
[----:B------:R-:W-:Y:S05]  /*8d70*/  BRA `(.L_x_95) ;  /* 0xffffffcc00547947 */ /* 0x000fea000383ffff */
.L_x_98:
[----:B-1----:R1:W4:Y:S02]  /*8d80*/  SYNCS.PHASECHK.TRANS64.TRYWAIT P0, [R88+URZ+0xd0], R3 ;  /* 0x0000d003580075a7 */ /* 0x00232400080011ff */
[----:B----4-:R-:W-:Y:S05]  /*8d90*/  @!P0 NANOSLEEP.SYNCS 0x989680 ;  /* 0x009896800000895d */ /* 0x010fea0003900000 */
[----:B------:R-:W4:Y:S02]  /*8da0*/  @!P0 SYNCS.PHASECHK.TRANS64 P0, [R88+URZ+0xd0], R3 ;  /* 0x0000d003580085a7 */ /* 0x000f2400080010ff */
[----:B----4-:R-:W-:Y:S05]  /*8db0*/  @!P0 BRA `(.L_x_98) ;  /* 0xfffffffc00f08947 */ /* 0x010fea000383ffff */
[----:B------:R-:W-:Y:S05]  /*8dc0*/  BRA `(.L_x_97) ;  /* 0xffffffcc007c7947 */ /* 0x000fea000383ffff */
.L_x_107:
[----:B-1----:R1:W2:Y:S02]  /*8dd0*/  SYNCS.PHASECHK.TRANS64.TRYWAIT P0, [R3+URZ+0x60], R0 ;  /* 0x00006000030075a7 */ /* 0x0022a400080011ff */
[----:B--2---:R-:W-:Y:S05]  /*8de0*/  @!P0 NANOSLEEP.SYNCS 0x989680 ;  /* 0x009896800000895d */ /* 0x004fea0003900000 */
[----:B------:R-:W2:Y:S02]  /*8df0*/  @!P0 SYNCS.PHASECHK.TRANS64 P0, [R3+URZ+0x60], R0 ;  /* 0x00006000030085a7 */ /* 0x000ea400080010ff */
[----:B--2---:R-:W-:Y:S05]  /*8e00*/  @!P0 BRA `(.L_x_107) ;  /* 0xfffffffc00f08947 */ /* 0x004fea000383ffff */
[----:B------:R-:W-:Y:S05]  /*8e10*/  BRA `(.L_x_106) ;  /* 0xffffffd400987947 */ /* 0x000fea000383ffff */
.L_x_115:
[----:B-1----:R1:W2:Y:S02]  /*8e20*/  SYNCS.PHASECHK.TRANS64.TRYWAIT P0, [R92+URZ+0x60], R5 ;  /* 0x000060055c0075a7 */ /* 0x0022a400080011ff */
[----:B--2---:R-:W-:Y:S05]  /*8e30*/  @!P0 NANOSLEEP.SYNCS 0x989680 ;  /* 0x009896800000895d */ /* 0x004fea0003900000 */
[----:B------:R-:W2:Y:S02]  /*8e40*/  @!P0 SYNCS.PHASECHK.TRANS64 P0, [R92+URZ+0x60], R5 ;  /* 0x000060055c0085a7 */ /* 0x000ea400080010ff */
[----:B--2---:R-:W-:Y:S05]  /*8e50*/  @!P0 BRA `(.L_x_115) ;  /* 0xfffffffc00f08947 */ /* 0x004fea000383ffff */
[----:B------:R-:W-:Y:S05]  /*8e60*/  BRA `(.L_x_114) ;  /* 0xffffffdc00d87947 */ /* 0x000fea000383ffff */
.L_x_123:
[----:B-1----:R1:W2:Y:S02]  /*8e70*/  SYNCS.PHASECHK.TRANS64.TRYWAIT P0, [R92+URZ+0x60], R5 ;  /* 0x000060055c0075a7 */ /* 0x0022a400080011ff */
[----:B--2---:R-:W-:Y:S05]  /*8e80*/  @!P0 NANOSLEEP.SYNCS 0x989680 ;  /* 0x009896800000895d */ /* 0x004fea0003900000 */
[----:B------:R-:W2:Y:S02]  /*8e90*/  @!P0 SYNCS.PHASECHK.TRANS64 P0, [R92+URZ+0x60], R5 ;  /* 0x000060055c0085a7 */ /* 0x000ea400080010ff */
[----:B--2---:R-:W-:Y:S05]  /*8ea0*/  @!P0 BRA `(.L_x_123) ;  /* 0xfffffffc00f08947 */ /* 0x004fea000383ffff */
[----:B------:R-:W-:Y:S05]  /*8eb0*/  BRA `(.L_x_122) ;  /* 0xffffffe800187947 */ /* 0x000fea000383ffff */
        .weak           $__internal_0_$__cuda_sm10x_tcgen05_guardrail_trap_col_being_dealloced_not_returned_by_alloc
        .type           $__internal_0_$__cuda_sm10x_tcgen05_guardrail_trap_col_being_dealloced_not_returned_by_alloc,@function
        .size           $__internal_0_$__cuda_sm10x_tcgen05_guardrail_trap_col_being_dealloced_not_returned_by_alloc,($__internal_1_$__cuda_sm10x_tcgen05_guardrail_trap_phase_invalid_during_alloc - $__internal_0_$__cuda_sm10x_tcgen05_guardrail_trap_col_being_dealloced_not_returned_by_alloc)
$__internal_0_$__cuda_sm10x_tcgen05_guardrail_trap_col_being_dealloced_not_returned_by_alloc:
[----:B------:R-:W-:Y:S05]  /*8ec0*/  BPT.TRAP 0x1 ;  /* 0x000000040000795c */ /* 0x000fea0000300000 */
[----:B------:R-:W-:-:S04]  /*8ed0*/  HFMA2 R3, -RZ, RZ, 0, 0 ;  /* 0x00000000ff037431 */ /* 0x000fc800000001ff */
[----:B------:R-:W-:Y:S05]  /*8ee0*/  RET.REL.NODEC R2 `(_ZN7cutlass13device_kernelINS_4gemm6kernel13GemmUniversalIN4cute5tupleIJiiiiEEENS1_10collective13CollectiveMmaINS1_35MainloopSm100TmaUmmaWarpSpecializedILi6ELi2ELi4ENS5_IJNS4_1CILi1EEESB_SB_EEEEENS5_IJNSA_ILi128EEENSA_ILi64EEENSA_ILi32EEEEEENS_10tfloat32_tENS5_IJlSB_lEEESI_SJ_NS4_8TiledMMAINS4_8MMA_AtomIJNS4_17SM100_MMA_TF32_SSISI_SI_fLi128ELi64ELNS4_4UMMA5MajorE0ELSO_0ELNSN_7ScaleInE0ELSP_0EEEEEENS4_6LayoutISC_NS5_IJNSA_ILi0EEEST_ST_EEEEENS5_IJNS4_10UnderscoreESW_SW_EEEEENS4_13SM90_TMA_LOADENS4_14ComposedLayoutINS4_7SwizzleILi3ELi4ELi3EEENS4_18smem_ptr_flag_bitsILi32EEENSS_INS5_IJNSA_ILi8EEESG_EEENS5_IJSG_SB_EEEEEEEvNS4_8identityESZ_S19_vS1A_EENS_8epilogue10collective18CollectiveEpilogueINS1C_23Sm100TmaWarpSpecializedILi4ELi2ELi16ELb1ELb0EEEJSH_NS5_IJNSS_ISE_SB_EENSS_INSA_ILi16EEESB_EEEEESI_SJ_SI_SJ_NS1C_6fusion15FusionCallbacksIS1G_NS1L_17LinearCombinationISI_fSI_fLNS_15FloatRoundStyleE2EEESH_S1K_JEEENS4_5SM1004TMEM4LOAD26SM100_TMEM_LOAD_32dp32b16xESZ_NS10_INS11_ILi2ELi4ELi3EEES14_NSS_INS5_IJS15_S1I_EEENS5_IJS1I_SB_EEEEEEENS4_39AutoVectorizingCopyWithAssumedAlignmentILi128EEENS4_14SM90_TMA_STOREES1Z_S21_S21_EEEvvEEEEvNT_6ParamsE) ;  /* 0xffffff7002447950 */ /* 0x000fea0003c3ffff */
        .weak           $__internal_1_$__cuda_sm10x_tcgen05_guardrail_trap_phase_invalid_during_alloc
        .type           $__internal_1_$__cuda_sm10x_tcgen05_guardrail_trap_phase_invalid_during_alloc,@function
        .size           $__internal_1_$__cuda_sm10x_tcgen05_guardrail_trap_phase_invalid_during_alloc,($__internal_2_$__cuda_sm10x_tcgen05_guardrail_trap_unallocated_columns_being_dealloced - $__internal_1_$__cuda_sm10x_tcgen05_guardrail_trap_phase_invalid_during_alloc)
$__internal_1_$__cuda_sm10x_tcgen05_guardrail_trap_phase_invalid_during_alloc:
[----:B------:R-:W-:Y:S05]  /*8ef0*/  BPT.TRAP 0x1 ;  /* 0x000000040000795c */ /* 0x000fea0000300000 */
[----:B------:R-:W-:-:S04]  /*8f00*/  MOV R3, 0x0 ;  /* 0x0000000000037802 */ /* 0x000fc80000000f00 */
[----:B------:R-:W-:Y:S05]  /*8f10*/  RET.REL.NODEC R2 `(_ZN7cutlass13device_kernelINS_4gemm6kernel13GemmUniversalIN4cute5tupleIJiiiiEEENS1_10collective13CollectiveMmaINS1_35MainloopSm100TmaUmmaWarpSpecializedILi6ELi2ELi4ENS5_IJNS4_1CILi1EEESB_SB_EEEEENS5_IJNSA_ILi128EEENSA_ILi64EEENSA_ILi32EEEEEENS_10tfloat32_tENS5_IJlSB_lEEESI_SJ_NS4_8TiledMMAINS4_8MMA_AtomIJNS4_17SM100_MMA_TF32_SSISI_SI_fLi128ELi64ELNS4_4UMMA5MajorE0ELSO_0ELNSN_7ScaleInE0ELSP_0EEEEEENS4_6LayoutISC_NS5_IJNSA_ILi0EEEST_ST_EEEEENS5_IJNS4_10UnderscoreESW_SW_EEEEENS4_13SM90_TMA_LOADENS4_14ComposedLayoutINS4_7SwizzleILi3ELi4ELi3EEENS4_18smem_ptr_flag_bitsILi32EEENSS_INS5_IJNSA_ILi8EEESG_EEENS5_IJSG_SB_EEEEEEEvNS4_8identityESZ_S19_vS1A_EENS_8epilogue10collective18CollectiveEpilogueINS1C_23Sm100TmaWarpSpecializedILi4ELi2ELi16ELb1ELb0EEEJSH_NS5_IJNSS_ISE_SB_EENSS_INSA_ILi16EEESB_EEEEESI_SJ_SI_SJ_NS1C_6fusion15FusionCallbacksIS1G_NS1L_17LinearCombinationISI_fSI_fLNS_15FloatRoundStyleE2EEESH_S1K_JEEENS4_5SM1004TMEM4LOAD26SM100_TMEM_LOAD_32dp32b16xESZ_NS10_INS11_ILi2ELi4ELi3EEES14_NSS_INS5_IJS15_S1I_EEENS5_IJS1I_SB_EEEEEEENS4_39AutoVectorizingCopyWithAssumedAlignmentILi128EEENS4_14SM90_TMA_STOREES1Z_S21_S21_EEEvvEEEEvNT_6ParamsE) ;  /* 0xffffff7002387950 */ /* 0x000fea0003c3ffff */
        .weak           $__internal_2_$__cuda_sm10x_tcgen05_guardrail_trap_unallocated_columns_being_dealloced
        .type           $__internal_2_$__cuda_sm10x_tcgen05_guardrail_trap_unallocated_columns_being_dealloced,@function
        .size           $__internal_2_$__cuda_sm10x_tcgen05_guardrail_trap_unallocated_columns_being_dealloced,(.L_x_182 - $__internal_2_$__cuda_sm10x_tcgen05_guardrail_trap_unallocated_columns_being_dealloced)
$__internal_2_$__cuda_sm10x_tcgen05_guardrail_trap_unallocated_columns_being_dealloced:
[----:B------:R-:W-:Y:S05]  /*8f20*/  BPT.TRAP 0x1 ;  /* 0x000000040000795c */ /* 0x000fea0000300000 */
[----:B------:R-:W-:-:S04]  /*8f30*/  HFMA2 R3, -RZ, RZ, 0, 0 ;  /* 0x00000000ff037431 */ /* 0x000fc800000001ff */
[----:B------:R-:W-:Y:S05]  /*8f40*/  RET.REL.NODEC R2 `(_ZN7cutlass13device_kernelINS_4gemm6kernel13GemmUniversalIN4cute5tupleIJiiiiEEENS1_10collective13CollectiveMmaINS1_35MainloopSm100TmaUmmaWarpSpecializedILi6ELi2ELi4ENS5_IJNS4_1CILi1EEESB_SB_EEEEENS5_IJNSA_ILi128EEENSA_ILi64EEENSA_ILi32EEEEEENS_10tfloat32_tENS5_IJlSB_lEEESI_SJ_NS4_8TiledMMAINS4_8MMA_AtomIJNS4_17SM100_MMA_TF32_SSISI_SI_fLi128ELi64ELNS4_4UMMA5MajorE0ELSO_0ELNSN_7ScaleInE0ELSP_0EEEEEENS4_6LayoutISC_NS5_IJNSA_ILi0EEEST_ST_EEEEENS5_IJNS4_10UnderscoreESW_SW_EEEEENS4_13SM90_TMA_LOADENS4_14ComposedLayoutINS4_7SwizzleILi3ELi4ELi3EEENS4_18smem_ptr_flag_bitsILi32EEENSS_INS5_IJNSA_ILi8EEESG_EEENS5_IJSG_SB_EEEEEEEvNS4_8identityESZ_S19_vS1A_EENS_8epilogue10collective18CollectiveEpilogueINS1C_23Sm100TmaWarpSpecializedILi4ELi2ELi16ELb1ELb0EEEJSH_NS5_IJNSS_ISE_SB_EENSS_INSA_ILi16EEESB_EEEEESI_SJ_SI_SJ_NS1C_6fusion15FusionCallbacksIS1G_NS1L_17LinearCombinationISI_fSI_fLNS_15FloatRoundStyleE2EEESH_S1K_JEEENS4_5SM1004TMEM4LOAD26SM100_TMEM_LOAD_32dp32b16xESZ_NS10_INS11_ILi2ELi4ELi3EEES14_NSS_INS5_IJS15_S1I_EEENS5_IJS1I_SB_EEEEEEENS4_39AutoVectorizingCopyWithAssumedAlignmentILi128EEENS4_14SM90_TMA_STOREES1Z_S21_S21_EEEvvEEEEvNT_6ParamsE) ;  /* 0xffffff70022c7950 */ /* 0x000fea0003c3ffff */
.L_x_181:
[----:B------:R-:W-:-:S00]  /*8f50*/  BRA `(.L_x_181) ;  /* 0xfffffffc00fc7947 */ /* 0x000fc0000383ffff */
[----:B------:R-:W-:-:S00]  /*8f60*/  NOP ;  /* 0x0000000000007918 */ /* 0x000fc00000000000 */
        /* <DEDUP_REMOVED lines=9> */
.L_x_182:


//--------------------- .nv.global.init           --------------------------
	.section	.nv.global.init,"aw",@progbits
.nv.global.init:
	.type		$str$27,@object
	.size		$str$27,($str$28 - $str$27)
$str$27:
        /*0000*/ 	.byte	0x28, 0x61, 0x64, 0x64, 0x72, 0x65, 0x73, 0x73, 0x20, 0x26, 0x20, 0x6d, 0x61, 0x73, 0x6b, 0x29
        /*0010*/ 	.byte	0x20, 0x3d, 0x3d, 0x20, 0x30, 0x00
	.type		$str$28,@object
	.size		$str$28,($str$26 - $str$28)
$str$28:
        /*0016*/ 	.byte	0x2f, 0x74, 0x6d, 0x70, 0x2f, 0x63, 0x75, 0x74, 0x6c, 0x61, 0x73, 0x73, 0x5f, 0x73, 0x77, 0x65
        /*0026*/ 	.byte	0x65, 0x70, 0x5f, 0x73, 0x72, 0x63, 0x2f, 0x69, 0x6e, 0x63, 0x6c, 0x75, 0x64, 0x65, 0x2f, 0x63
        /*0036*/ 	.byte	0x75, 0x74, 0x65, 0x2f, 0x70, 0x6f, 0x69, 0x6e, 0x74, 0x65, 0x72, 0x5f, 0x66, 0x6c, 0x61, 0x67
        /*0046*/ 	.byte	0x67, 0x65, 0x64, 0x2e, 0x68, 0x70, 0x70, 0x00
	.type		$str$26,@object
	.size		$str$26,($str$25 - $str$26)
$str$26:
        /*004e*/ 	.byte	0x2f, 0x74, 0x6d, 0x70, 0x2f, 0x63, 0x75, 0x74, 0x6c, 0x61, 0x73, 0x73, 0x5f, 0x73, 0x77, 0x65
        /*005e*/ 	.byte	0x65, 0x70, 0x5f, 0x73, 0x72, 0x63, 0x2f, 0x69, 0x6e, 0x63, 0x6c, 0x75, 0x64, 0x65, 0x2f, 0x63
        /*006e*/ 	.byte	0x75, 0x74, 0x65, 0x2f, 0x61, 0x74, 0x6f, 0x6d, 0x2f, 0x63, 0x6f, 0x70, 0x79, 0x5f, 0x74, 0x72
        /*007e*/ 	.byte	0x61, 0x69, 0x74, 0x73, 0x5f, 0x73, 0x6d, 0x31, 0x30, 0x30, 0x2e, 0x68, 0x70, 0x70, 0x00
	.type		$str$25,@object
	.size		$str$25,(__unnamed_1 - $str$25)
$str$25:
        /*008d*/ 	.byte	0x28, 0x28, 0x75, 0x69, 0x6e, 0x74, 0x33, 0x32, 0x5f, 0x74, 0x28, 0x74, 0x68, 0x72, 0x65, 0x61
        /*009d*/ 	.byte	0x64, 0x49, 0x64, 0x78, 0x2e, 0x78, 0x29, 0x20, 0x2f, 0x20, 0x33, 0x32, 0x29, 0x20, 0x25, 0x20
        /*00ad*/ 	.byte	0x34, 0x29, 0x20, 0x3d, 0x3d, 0x20, 0x28, 0x28, 0x28, 0x74, 0x6d, 0x65, 0x6d, 0x5f, 0x61, 0x64
        /*00bd*/ 	.byte	0x64, 0x72, 0x20, 0x3e, 0x3e, 0x20, 0x31, 0x36, 0x29, 0x20, 0x2f, 0x20, 0x33, 0x32, 0x29, 0x20
        /*00cd*/ 	.byte	0x25, 0x20, 0x34, 0x29, 0x00
	.type		__unnamed_1,@object
	.size		__unnamed_1,(__unnamed_2 - __unnamed_1)
__unnamed_1:
        /*00d2*/ 	.byte	0x61, 0x75, 0x74, 0x6f, 0x20, 0x63, 0x75, 0x74, 0x65, 0x3a, 0x3a, 0x61, 0x73, 0x5f, 0x70, 0x6f
        /* <DEDUP_REMOVED lines=24> */
        /*0262*/ 	.byte	0x32, 0x30, 0x34, 0x38, 0x3e, 0x3e, 0x3e, 0x3e, 0x5d, 0x00
	.type		__unnamed_2,@object
	.size		__unnamed_2,(.L_2 - __unnamed_2)
__unnamed_2:
        /* <DEDUP_REMOVED lines=42> */
        /*050c*/ 	.byte	0x3e, 0x5d, 0x00
.L_2:


//--------------------- .nv.shared._ZN7cutlass13device_kernelINS_4gemm6kernel13GemmUniversalIN4cute5tupleIJiiiiEEENS1_10collective13CollectiveMmaINS1_35MainloopSm100TmaUmmaWarpSpecializedILi6ELi2ELi4ENS5_IJNS4_1CILi1EEESB_SB_EEEEENS5_IJNSA_ILi128EEENSA_ILi64EEENSA_ILi32EEEEEENS_10tfloat32_tENS5_IJlSB_lEEESI_SJ_NS4_8TiledMMAINS4_8MMA_AtomIJNS4_17SM100_MMA_TF32_SSISI_SI_fLi128ELi64ELNS4_4UMMA5MajorE0ELSO_0ELNSN_7ScaleInE0ELSP_0EEEEEENS4_6LayoutISC_NS5_IJNSA_ILi0EEEST_ST_EEEEENS5_IJNS4_10UnderscoreESW_SW_EEEEENS4_13SM90_TMA_LOADENS4_14ComposedLayoutINS4_7SwizzleILi3ELi4ELi3EEENS4_18smem_ptr_flag_bitsILi32EEENSS_INS5_IJNSA_ILi8EEESG_EEENS5_IJSG_SB_EEEEEEEvNS4_8identityESZ_S19_vS1A_EENS_8epilogue10collective18CollectiveEpilogueINS1C_23Sm100TmaWarpSpecializedILi4ELi2ELi16ELb1ELb0EEEJSH_NS5_IJNSS_ISE_SB_EENSS_INSA_ILi16EEESB_EEEEESI_SJ_SI_SJ_NS1C_6fusion15FusionCallbacksIS1G_NS1L_17LinearCombinationISI_fSI_fLNS_15FloatRoundStyleE2EEESH_S1K_JEEENS4_5SM1004TMEM4LOAD26SM100_TMEM_LOAD_32dp32b16xESZ_NS10_INS11_ILi2ELi4ELi3EEES14_NSS_INS5_IJS15_S1I_EEENS5_IJS1I_SB_EEEEEEENS4_39AutoVectorizingCopyWithAssumedAlignmentILi128EEENS4_14SM90_TMA_STOREES1Z_S21_S21_EEEvvEEEEvNT_6ParamsE --------------------------
	.section	.nv.shared._ZN7cutlass13device_kernelINS_4gemm6kernel13GemmUniversalIN4cute5tupleIJiiiiEEENS1_10collective13CollectiveMmaINS1_35MainloopSm100TmaUmmaWarpSpecializedILi6ELi2ELi4ENS5_IJNS4_1CILi1EEESB_SB_EEEEENS5_IJNSA_ILi128EEENSA_ILi64EEENSA_ILi32EEEEEENS_10tfloat32_tENS5_IJlSB_lEEESI_SJ_NS4_8TiledMMAINS4_8MMA_AtomIJNS4_17SM100_MMA_TF32_SSISI_SI_fLi128ELi64ELNS4_4UMMA5MajorE0ELSO_0ELNSN_7ScaleInE0ELSP_0EEEEEENS4_6LayoutISC_NS5_IJNSA_ILi0EEEST_ST_EEEEENS5_IJNS4_10UnderscoreESW_SW_EEEEENS4_13SM90_TMA_LOADENS4_14ComposedLayoutINS4_7SwizzleILi3ELi4ELi3EEENS4_18smem_ptr_flag_bitsILi32EEENSS_INS5_IJNSA_ILi8EEESG_EEENS5_IJSG_SB_EEEEEEEvNS4_8identityESZ_S19_vS1A_EENS_8epilogue10collective18CollectiveEpilogueINS1C_23Sm100TmaWarpSpecializedILi4ELi2ELi16ELb1ELb0EEEJSH_NS5_IJNSS_ISE_SB_EENSS_INSA_ILi16EEESB_EEEEESI_SJ_SI_SJ_NS1C_6fusion15FusionCallbacksIS1G_NS1L_17LinearCombinationISI_fSI_fLNS_15FloatRoundStyleE2EEESH_S1K_JEEENS4_5SM1004TMEM4LOAD26SM100_TMEM_LOAD_32dp32b16xESZ_NS10_INS11_ILi2ELi4ELi3EEES14_NSS_INS5_IJS15_S1I_EEENS5_IJS1I_SB_EEEEEEENS4_39AutoVectorizingCopyWithAssumedAlignmentILi128EEENS4_14SM90_TMA_STOREES1Z_S21_S21_EEEvvEEEEvNT_6ParamsE,"aw",@nobits
	.sectionflags	@""
	.align	16
	.zero		1024


//--------------------- .nv.shared.reserved.0     --------------------------
	.section	.nv.shared.reserved.0,"aw",@nobits
	.weak		__nv_reservedSMEM_offset_0_alias
	.size		__nv_reservedSMEM_offset_0_alias, 0, 64
	.other		__nv_reservedSMEM_offset_0_alias,@"STO_CUDA_RESERVED_SHARED STV_DEFAULT"
__nv_reservedSMEM_offset_0_alias:
	.zero		0
.nv.shared.reserved.0:
	.zero		64
	.weak		__nv_reservedSMEM_tcgen05_partition
	.type		__nv_reservedSMEM_tcgen05_partition,@object
	.size		__nv_reservedSMEM_tcgen05_partition,(.L_0 - __nv_reservedSMEM_tcgen05_partition)
__nv_reservedSMEM_tcgen05_partition:
	.zero		32
.L_0:


//--------------------- .nv.global                --------------------------
	.section	.nv.global,"aw",@nobits
.nv.global:
	.type		_ZN40_INTERNAL_14881919_4_k_cu_a3e49385_178454cute1_E,@object
	.size		_ZN40_INTERNAL_14881919_4_k_cu_a3e49385_178454cute1_E,(_ZN40_INTERNAL_14881919_4_k_cu_a3e49385_178454cuda3std3__45__cpo6cbeginE - _ZN40_INTERNAL_14881919_4_k_cu_a3e49385_178454cute1_E)
_ZN40_INTERNAL_14881919_4_k_cu_a3e49385_178454cute1_E:
	.zero		1
	.type		_ZN40_INTERNAL_14881919_4_k_cu_a3e49385_178454cuda3std3__45__cpo6cbeginE,@object
	.size		_ZN40_INTERNAL_14881919_4_k_cu_a3e49385_178454cuda3std3__45__cpo6cbeginE,(_ZN40_INTERNAL_14881919_4_k_cu_a3e49385_178454cuda3std3__48in_placeE - _ZN40_INTERNAL_14881919_4_k_cu_a3e49385_178454cuda3std3__45__cpo6cbeginE)
_ZN40_INTERNAL_14881919_4_k_cu_a3e49385_178454cuda3std3__45__cpo6cbeginE:
	.zero		1
	.type		_ZN40_INTERNAL_14881919_4_k_cu_a3e49385_178454cuda3std3__48in_placeE,@object
	.size		_ZN40_INTERNAL_14881919_4_k_cu_a3e49385_178454cuda3std3__48in_placeE,(_ZN40_INTERNAL_14881919_4_k_cu_a3e49385_178454cuda3std6ranges3__45__cpo9iter_moveE - _ZN40_INTERNAL_14881919_4_k_cu_a3e49385_178454cuda3std3__48in_placeE)
_ZN40_INTERNAL_14881919_4_k_cu_a3e49385_178454cuda3std3__48in_placeE:
	.zero		1
	.type		_ZN40_INTERNAL_14881919_4_k_cu_a3e49385_178454cuda3std6ranges3__45__cpo9iter_moveE,@object
	.size		_ZN40_INTERNAL_14881919_4_k_cu_a3e49385_178454cuda3std6ranges3__45__cpo9iter_moveE,(_ZN40_INTERNAL_14881919_4_k_cu_a3e49385_178454cuda3std3__45__cpo5beginE - _ZN40_INTERNAL_14881919_4_k_cu_a3e49385_178454cuda3std6ranges3__45__cpo9iter_moveE)
_ZN40_INTERNAL_14881919_4_k_cu_a3e49385_178454cuda3std6ranges3__45__cpo9iter_moveE:
	.zero		1
	.type		_ZN40_INTERNAL_14881919_4_k_cu_a3e49385_178454cuda3std3__45__cpo5beginE,@object
	.size		_ZN40_INTERNAL_14881919_4_k_cu_a3e49385_178454cuda3std3__45__cpo5beginE,(_ZN40_INTERNAL_14881919_4_k_cu_a3e49385_178454cuda3std3__442_GLOBAL__N__14881919_4_k_cu_a3e49385_178456ignoreE - _ZN40_INTERNAL_14881919_4_k_cu_a3e49385_178454cuda3std3__45__cpo5beginE)
_ZN40_INTERNAL_14881919_4_k_cu_a3e49385_178454cuda3std3__45__cpo5beginE:
	.zero		1
	.type		_ZN40_INTERNAL_14881919_4_k_cu_a3e49385_178454cuda3std3__442_GLOBAL__N__14881919_4_k_cu_a3e49385_178456ignoreE,@object
	.size		_ZN40_INTERNAL_14881919_4_k_cu_a3e49385_178454cuda3std3__442_GLOBAL__N__14881919_4_k_cu_a3e49385_178456ignoreE,(_ZN40_INTERNAL_14881919_4_k_cu_a3e49385_178454cute7productE - _ZN40_INTERNAL_14881919_4_k_cu_a3e49385_178454cuda3std3__442_GLOBAL__N__14881919_4_k_cu_a3e49385_178456ignoreE)
_ZN40_INTERNAL_14881919_4_k_cu_a3e49385_178454cuda3std3__442_GLOBAL__N__14881919_4_k_cu_a3e49385_178456ignoreE:
	.zero		1
	.type		_ZN40_INTERNAL_14881919_4_k_cu_a3e49385_178454cute7productE,@object
	.size		_ZN40_INTERNAL_14881919_4_k_cu_a3e49385_178454cute7productE,(_ZN40_INTERNAL_14881919_4_k_cu_a3e49385_178454cuda3std3__45__cpo3endE - _ZN40_INTERNAL_14881919_4_k_cu_a3e49385_178454cute7productE)
_ZN40_INTERNAL_14881919_4_k_cu_a3e49385_178454cute7productE:
	.zero		1
	.type		_ZN40_INTERNAL_14881919_4_k_cu_a3e49385_178454cuda3std3__45__cpo3endE,@object
	.size		_ZN40_INTERNAL_14881919_4_k_cu_a3e49385_178454cuda3std3__45__cpo3endE,(_ZN40_INTERNAL_14881919_4_k_cu_a3e49385_178454cuda3std3__419piecewise_constructE - _ZN40_INTERNAL_14881919_4_k_cu_a3e49385_178454cuda3std3__45__cpo3endE)
_ZN40_INTERNAL_14881919_4_k_cu_a3e49385_178454cuda3std3__45__cpo3endE:
	.zero		1
	.type		_ZN40_INTERNAL_14881919_4_k_cu_a3e49385_178454cuda3std3__419piecewise_constructE,@object
	.size		_ZN40_INTERNAL_14881919_4_k_cu_a3e49385_178454cuda3std3__419piecewise_constructE,(_ZN40_INTERNAL_14881919_4_k_cu_a3e49385_178454cuda3std3__45__cpo4cendE - _ZN40_INTERNAL_14881919_4_k_cu_a3e49385_178454cuda3std3__419piecewise_constructE)
_ZN40_INTERNAL_14881919_4_k_cu_a3e49385_178454cuda3std3__419piecewise_constructE:
	.zero		1
	.type		_ZN40_INTERNAL_14881919_4_k_cu_a3e49385_178454cuda3std3__45__cpo4cendE,@object
	.size		_ZN40_INTERNAL_14881919_4_k_cu_a3e49385_178454cuda3std3__45__cpo4cendE,(_ZN40_INTERNAL_14881919_4_k_cu_a3e49385_178454cuda3std6ranges3__45__cpo4swapE - _ZN40_INTERNAL_14881919_4_k_cu_a3e49385_178454cuda3std3__45__cpo4cendE)
_ZN40_INTERNAL_14881919_4_k_cu_a3e49385_178454cuda3std3__45__cpo4cendE:
	.zero		1
	.type		_ZN40_INTERNAL_14881919_4_k_cu_a3e49385_178454cuda3std6ranges3__45__cpo4swapE,@object
	.size		_ZN40_INTERNAL_14881919_4_k_cu_a3e49385_178454cuda3std6ranges3__45__cpo4swapE,(.L_10 - _ZN40_INTERNAL_14881919_4_k_cu_a3e49385_178454cuda3std6ranges3__45__cpo4swapE)
_ZN40_INTERNAL_14881919_4_k_cu_a3e49385_178454cuda3std6ranges3__45__cpo4swapE:
	.zero		1
.L_10:


//--------------------- .nv.constant0._ZN7cutlass13device_kernelINS_4gemm6kernel13GemmUniversalIN4cute5tupleIJiiiiEEENS1_10collective13CollectiveMmaINS1_35MainloopSm100TmaUmmaWarpSpecializedILi6ELi2ELi4ENS5_IJNS4_1CILi1EEESB_SB_EEEEENS5_IJNSA_ILi128EEENSA_ILi64EEENSA_ILi32EEEEEENS_10tfloat32_tENS5_IJlSB_lEEESI_SJ_NS4_8TiledMMAINS4_8MMA_AtomIJNS4_17SM100_MMA_TF32_SSISI_SI_fLi128ELi64ELNS4_4UMMA5MajorE0ELSO_0ELNSN_7ScaleInE0ELSP_0EEEEEENS4_6LayoutISC_NS5_IJNSA_ILi0EEEST_ST_EEEEENS5_IJNS4_10UnderscoreESW_SW_EEEEENS4_13SM90_TMA_LOADENS4_14ComposedLayoutINS4_7SwizzleILi3ELi4ELi3EEENS4_18smem_ptr_flag_bitsILi32EEENSS_INS5_IJNSA_ILi8EEESG_EEENS5_IJSG_SB_EEEEEEEvNS4_8identityESZ_S19_vS1A_EENS_8epilogue10collective18CollectiveEpilogueINS1C_23Sm100TmaWarpSpecializedILi4ELi2ELi16ELb1ELb0EEEJSH_NS5_IJNSS_ISE_SB_EENSS_INSA_ILi16EEESB_EEEEESI_SJ_SI_SJ_NS1C_6fusion15FusionCallbacksIS1G_NS1L_17LinearCombinationISI_fSI_fLNS_15FloatRoundStyleE2EEESH_S1K_JEEENS4_5SM1004TMEM4LOAD26SM100_TMEM_LOAD_32dp32b16xESZ_NS10_INS11_ILi2ELi4ELi3EEES14_NSS_INS5_IJS15_S1I_EEENS5_IJS1I_SB_EEEEEEENS4_39AutoVectorizingCopyWithAssumedAlignmentILi128EEENS4_14SM90_TMA_STOREES1Z_S21_S21_EEEvvEEEEvNT_6ParamsE --------------------------
	.section	.nv.constant0._ZN7cutlass13device_kernelINS_4gemm6kernel13GemmUniversalIN4cute5tupleIJiiiiEEENS1_10collective13CollectiveMmaINS1_35MainloopSm100TmaUmmaWarpSpecializedILi6ELi2ELi4ENS5_IJNS4_1CILi1EEESB_SB_EEEEENS5_IJNSA_ILi128EEENSA_ILi64EEENSA_ILi32EEEEEENS_10tfloat32_tENS5_IJlSB_lEEESI_SJ_NS4_8TiledMMAINS4_8MMA_AtomIJNS4_17SM100_MMA_TF32_SSISI_SI_fLi128ELi64ELNS4_4UMMA5MajorE0ELSO_0ELNSN_7ScaleInE0ELSP_0EEEEEENS4_6LayoutISC_NS5_IJNSA_ILi0EEEST_ST_EEEEENS5_IJNS4_10UnderscoreESW_SW_EEEEENS4_13SM90_TMA_LOADENS4_14ComposedLayoutINS4_7SwizzleILi3ELi4ELi3EEENS4_18smem_ptr_flag_bitsILi32EEENSS_INS5_IJNSA_ILi8EEESG_EEENS5_IJSG_SB_EEEEEEEvNS4_8identityESZ_S19_vS1A_EENS_8epilogue10collective18CollectiveEpilogueINS1C_23Sm100TmaWarpSpecializedILi4ELi2ELi16ELb1ELb0EEEJSH_NS5_IJNSS_ISE_SB_EENSS_INSA_ILi16EEESB_EEEEESI_SJ_SI_SJ_NS1C_6fusion15FusionCallbacksIS1G_NS1L_17LinearCombinationISI_fSI_fLNS_15FloatRoundStyleE2EEESH_S1K_JEEENS4_5SM1004TMEM4LOAD26SM100_TMEM_LOAD_32dp32b16xESZ_NS10_INS11_ILi2ELi4ELi3EEES14_NSS_INS5_IJS15_S1I_EEENS5_IJS1I_SB_EEEEEEENS4_39AutoVectorizingCopyWithAssumedAlignmentILi128EEENS4_14SM90_TMA_STOREES1Z_S21_S21_EEEvvEEEEvNT_6ParamsE,"a",@progbits
	.sectionflags	@""
	.align	4
.nv.constant0._ZN7cutlass13device_kernelINS_4gemm6kernel13GemmUniversalIN4cute5tupleIJiiiiEEENS1_10collective13CollectiveMmaINS1_35MainloopSm100TmaUmmaWarpSpecializedILi6ELi2ELi4ENS5_IJNS4_1CILi1EEESB_SB_EEEEENS5_IJNSA_ILi128EEENSA_ILi64EEENSA_ILi32EEEEEENS_10tfloat32_tENS5_IJlSB_lEEESI_SJ_NS4_8TiledMMAINS4_8MMA_AtomIJNS4_17SM100_MMA_TF32_SSISI_SI_fLi128ELi64ELNS4_4UMMA5MajorE0ELSO_0ELNSN_7ScaleInE0ELSP_0EEEEEENS4_6LayoutISC_NS5_IJNSA_ILi0EEEST_ST_EEEEENS5_IJNS4_10UnderscoreESW_SW_EEEEENS4_13SM90_TMA_LOADENS4_14ComposedLayoutINS4_7SwizzleILi3ELi4ELi3EEENS4_18smem_ptr_flag_bitsILi32EEENSS_INS5_IJNSA_ILi8EEESG_EEENS5_IJSG_SB_EEEEEEEvNS4_8identityESZ_S19_vS1A_EENS_8epilogue10collective18CollectiveEpilogueINS1C_23Sm100TmaWarpSpecializedILi4ELi2ELi16ELb1ELb0EEEJSH_NS5_IJNSS_ISE_SB_EENSS_INSA_ILi16EEESB_EEEEESI_SJ_SI_SJ_NS1C_6fusion15FusionCallbacksIS1G_NS1L_17LinearCombinationISI_fSI_fLNS_15FloatRoundStyleE2EEESH_S1K_JEEENS4_5SM1004TMEM4LOAD26SM100_TMEM_LOAD_32dp32b16xESZ_NS10_INS11_ILi2ELi4ELi3EEES14_NSS_INS5_IJS15_S1I_EEENS5_IJS1I_SB_EEEEEEENS4_39AutoVectorizingCopyWithAssumedAlignmentILi128EEENS4_14SM90_TMA_STOREES1Z_S21_S21_EEEvvEEEEvNT_6ParamsE:
	.zero		2944


//--------------------- SYMBOLS --------------------------

	.type		.nv.reservedSmem.offset0,@object
	.size		.nv.reservedSmem.offset0,0x4
	.type		.nv.reservedSmem.cap,@object
	.size		.nv.reservedSmem.cap,0x4
	.type		__assertfail,@function
